//
// Generated by NVIDIA NVVM Compiler
//
// Compiler Build ID: CL-36424714
// Cuda compilation tools, release 13.0, V13.0.88
// Based on NVVM 20.0.0
//

.version 9.0
.target sm_100
.address_size 64

	// .globl	_Z12renderKernelPhiif
.global .align 4 .b8 __cudart_i2opi_f[24] = {65, 144, 67, 60, 153, 149, 98, 219, 192, 221, 52, 245, 209, 87, 39, 252, 41, 21, 68, 78, 110, 131, 249, 162};

.visible .entry _Z12renderKernelPhiif(
	.param .u64 .ptr .align 1 _Z12renderKernelPhiif_param_0,
	.param .u32 _Z12renderKernelPhiif_param_1,
	.param .u32 _Z12renderKernelPhiif_param_2,
	.param .f32 _Z12renderKernelPhiif_param_3
)
{
	.local .align 4 .b8 	__local_depot0[28];
	.reg .b64 	%SP;
	.reg .b64 	%SPL;
	.reg .pred 	%p<166>;
	.reg .b16 	%rs<2>;
	.reg .b32 	%r<812>;
	.reg .b32 	%f<658>;
	.reg .b64 	%rd<349>;
	.reg .b64 	%fd<41>;

	mov.u64 	%SPL, __local_depot0;
	ld.param.u32 	%r284, [_Z12renderKernelPhiif_param_1];
	ld.param.u32 	%r286, [_Z12renderKernelPhiif_param_2];
	add.u64 	%rd1, %SPL, 0;
	add.u64 	%rd2, %SPL, 0;
	add.u64 	%rd3, %SPL, 0;
	add.u64 	%rd4, %SPL, 0;
	add.u64 	%rd5, %SPL, 0;
	add.u64 	%rd6, %SPL, 0;
	add.u64 	%rd7, %SPL, 0;
	add.u64 	%rd8, %SPL, 0;
	add.u64 	%rd9, %SPL, 0;
	add.u64 	%rd10, %SPL, 0;
	add.u64 	%rd11, %SPL, 0;
	add.u64 	%rd12, %SPL, 0;
	add.u64 	%rd13, %SPL, 0;
	add.u64 	%rd14, %SPL, 0;
	add.u64 	%rd15, %SPL, 0;
	add.u64 	%rd16, %SPL, 0;
	add.u64 	%rd17, %SPL, 0;
	add.u64 	%rd18, %SPL, 0;
	add.u64 	%rd19, %SPL, 0;
	add.u64 	%rd20, %SPL, 0;
	mov.u32 	%r287, %ctaid.x;
	mov.u32 	%r288, %ntid.x;
	mov.u32 	%r289, %tid.x;
	mad.lo.s32 	%r1, %r287, %r288, %r289;
	mov.u32 	%r290, %ctaid.y;
	mov.u32 	%r291, %ntid.y;
	mov.u32 	%r292, %tid.y;
	mad.lo.s32 	%r293, %r290, %r291, %r292;
	setp.ge.s32 	%p1, %r1, %r284;
	setp.ge.s32 	%p2, %r293, %r286;
	or.pred  	%p3, %p1, %p2;
	@%p3 bra 	$L__BB0_166;
	ld.param.u32 	%r729, [_Z12renderKernelPhiif_param_1];
	cvt.rn.f32.s32 	%f163, %r1;
	cvt.rn.f32.u32 	%f164, %r293;
	cvt.rn.f32.s32 	%f165, %r729;
	cvt.rn.f32.u32 	%f1, %r286;
	add.f32 	%f166, %f163, %f163;
	sub.f32 	%f2, %f166, %f165;
	add.f32 	%f167, %f164, %f164;
	sub.f32 	%f3, %f167, %f1;
	mul.f32 	%f168, %f3, %f3;
	fma.rn.f32 	%f169, %f2, %f2, %f168;
	fma.rn.f32 	%f170, %f1, %f1, %f169;
	sqrt.rn.f32 	%f4, %f170;
	setp.leu.f32 	%p4, %f4, 0f00000000;
	mov.f32 	%f629, 0f00000000;
	mov.f32 	%f630, %f629;
	mov.f32 	%f631, %f629;
	@%p4 bra 	$L__BB0_3;
	div.rn.f32 	%f631, %f2, %f4;
	div.rn.f32 	%f630, %f3, %f4;
	div.rn.f32 	%f629, %f1, %f4;
$L__BB0_3:
	ld.param.f32 	%f632, [_Z12renderKernelPhiif_param_3];
	mul.f32 	%f11, %f632, 0f3FC00000;
	mul.f32 	%f12, %f632, 0f3DCCCCCD;
	mov.f32 	%f633, 0f00000000;
	mov.b32 	%r731, 0;
	mov.u64 	%rd314, __cudart_i2opi_f;
	mov.f32 	%f634, %f633;
	mov.f32 	%f635, %f633;
	mov.f32 	%f636, %f633;
	mov.f32 	%f637, %f633;
$L__BB0_4:
	mul.f32 	%f172, %f634, 0f3F22F983;
	cvt.rni.s32.f32 	%r735, %f172;
	cvt.rn.f32.s32 	%f173, %r735;
	fma.rn.f32 	%f174, %f173, 0fBFC90FDA, %f634;
	fma.rn.f32 	%f175, %f173, 0fB3A22168, %f174;
	fma.rn.f32 	%f638, %f173, 0fA7C234C5, %f175;
	abs.f32 	%f20, %f634;
	setp.ltu.f32 	%p5, %f20, 0f47CE4780;
	@%p5 bra 	$L__BB0_12;
	setp.neu.f32 	%p6, %f20, 0f7F800000;
	@%p6 bra 	$L__BB0_7;
	mov.f32 	%f178, 0f00000000;
	mul.rn.f32 	%f638, %f634, %f178;
	mov.b32 	%r735, 0;
	bra.uni 	$L__BB0_12;
$L__BB0_7:
	mov.b32 	%r5, %f634;
	shl.b32 	%r296, %r5, 8;
	or.b32  	%r6, %r296, -2147483648;
	mov.b64 	%rd329, 0;
	mov.b32 	%r732, 0;
	mov.u64 	%rd327, __cudart_i2opi_f;
	mov.u64 	%rd328, %rd20;
$L__BB0_8:
	.pragma "nounroll";
	ld.global.nc.u32 	%r297, [%rd327];
	mad.wide.u32 	%rd108, %r297, %r6, %rd329;
	shr.u64 	%rd329, %rd108, 32;
	st.local.u32 	[%rd328], %rd108;
	add.s32 	%r732, %r732, 1;
	add.s64 	%rd328, %rd328, 4;
	add.s64 	%rd327, %rd327, 4;
	setp.ne.s32 	%p7, %r732, 6;
	@%p7 bra 	$L__BB0_8;
	shr.u32 	%r298, %r5, 23;
	st.local.u32 	[%rd20+24], %rd329;
	and.b32  	%r9, %r298, 31;
	and.b32  	%r299, %r298, 224;
	add.s32 	%r300, %r299, -128;
	shr.u32 	%r301, %r300, 5;
	mul.wide.u32 	%rd109, %r301, 4;
	sub.s64 	%rd27, %rd20, %rd109;
	ld.local.u32 	%r733, [%rd27+24];
	ld.local.u32 	%r734, [%rd27+20];
	setp.eq.s32 	%p8, %r9, 0;
	@%p8 bra 	$L__BB0_11;
	shf.l.wrap.b32 	%r733, %r734, %r733, %r9;
	ld.local.u32 	%r302, [%rd27+16];
	shf.l.wrap.b32 	%r734, %r302, %r734, %r9;
$L__BB0_11:
	shr.u32 	%r303, %r733, 30;
	shf.l.wrap.b32 	%r304, %r734, %r733, 2;
	shl.b32 	%r305, %r734, 2;
	shr.u32 	%r306, %r304, 31;
	add.s32 	%r307, %r306, %r303;
	neg.s32 	%r308, %r307;
	setp.lt.s32 	%p9, %r5, 0;
	selp.b32 	%r735, %r308, %r307, %p9;
	xor.b32  	%r309, %r304, %r5;
	shr.s32 	%r310, %r304, 31;
	xor.b32  	%r311, %r310, %r304;
	xor.b32  	%r312, %r310, %r305;
	cvt.u64.u32 	%rd110, %r311;
	shl.b64 	%rd111, %rd110, 32;
	cvt.u64.u32 	%rd112, %r312;
	or.b64  	%rd113, %rd111, %rd112;
	cvt.rn.f64.s64 	%fd1, %rd113;
	mul.f64 	%fd2, %fd1, 0d3BF921FB54442D19;
	cvt.rn.f32.f64 	%f176, %fd2;
	neg.f32 	%f177, %f176;
	setp.lt.s32 	%p10, %r309, 0;
	selp.f32 	%f638, %f177, %f176, %p10;
$L__BB0_12:
	mul.rn.f32 	%f179, %f638, %f638;
	and.b32  	%r314, %r735, 1;
	setp.eq.b32 	%p11, %r314, 1;
	selp.f32 	%f180, 0f3F800000, %f638, %p11;
	fma.rn.f32 	%f181, %f179, %f180, 0f00000000;
	fma.rn.f32 	%f182, %f179, 0f37CBAC00, 0fBAB607ED;
	selp.f32 	%f183, %f182, 0fB94D4153, %p11;
	selp.f32 	%f184, 0f3D2AAABB, 0f3C0885E4, %p11;
	fma.rn.f32 	%f185, %f183, %f179, %f184;
	selp.f32 	%f186, 0fBEFFFFFF, 0fBE2AAAA8, %p11;
	fma.rn.f32 	%f187, %f185, %f179, %f186;
	fma.rn.f32 	%f188, %f187, %f181, %f180;
	and.b32  	%r315, %r735, 2;
	setp.eq.s32 	%p12, %r315, 0;
	mov.f32 	%f189, 0f00000000;
	sub.f32 	%f190, %f189, %f188;
	selp.f32 	%f24, %f188, %f190, %p12;
	mul.f32 	%f191, %f633, 0f3F22F983;
	cvt.rni.s32.f32 	%r739, %f191;
	cvt.rn.f32.s32 	%f192, %r739;
	fma.rn.f32 	%f193, %f192, 0fBFC90FDA, %f633;
	fma.rn.f32 	%f194, %f192, 0fB3A22168, %f193;
	fma.rn.f32 	%f639, %f192, 0fA7C234C5, %f194;
	abs.f32 	%f26, %f633;
	setp.ltu.f32 	%p13, %f26, 0f47CE4780;
	@%p13 bra 	$L__BB0_20;
	setp.neu.f32 	%p14, %f26, 0f7F800000;
	@%p14 bra 	$L__BB0_15;
	mov.f32 	%f197, 0f00000000;
	mul.rn.f32 	%f639, %f633, %f197;
	mov.b32 	%r739, 0;
	bra.uni 	$L__BB0_20;
$L__BB0_15:
	mov.b32 	%r19, %f633;
	shl.b32 	%r317, %r19, 8;
	or.b32  	%r20, %r317, -2147483648;
	mov.b64 	%rd330, 0;
	mov.b32 	%r736, 0;
$L__BB0_16:
	.pragma "nounroll";
	mul.wide.u32 	%rd115, %r736, 4;
	mov.u64 	%rd116, __cudart_i2opi_f;
	add.s64 	%rd117, %rd116, %rd115;
	ld.global.nc.u32 	%r318, [%rd117];
	mad.wide.u32 	%rd118, %r318, %r20, %rd330;
	shr.u64 	%rd330, %rd118, 32;
	add.s64 	%rd119, %rd19, %rd115;
	st.local.u32 	[%rd119], %rd118;
	add.s32 	%r736, %r736, 1;
	setp.ne.s32 	%p15, %r736, 6;
	@%p15 bra 	$L__BB0_16;
	shr.u32 	%r319, %r19, 23;
	st.local.u32 	[%rd19+24], %rd330;
	and.b32  	%r23, %r319, 31;
	and.b32  	%r320, %r319, 224;
	add.s32 	%r321, %r320, -128;
	shr.u32 	%r322, %r321, 5;
	mul.wide.u32 	%rd120, %r322, 4;
	sub.s64 	%rd30, %rd19, %rd120;
	ld.local.u32 	%r737, [%rd30+24];
	ld.local.u32 	%r738, [%rd30+20];
	setp.eq.s32 	%p16, %r23, 0;
	@%p16 bra 	$L__BB0_19;
	shf.l.wrap.b32 	%r737, %r738, %r737, %r23;
	ld.local.u32 	%r323, [%rd30+16];
	shf.l.wrap.b32 	%r738, %r323, %r738, %r23;
$L__BB0_19:
	shr.u32 	%r324, %r737, 30;
	shf.l.wrap.b32 	%r325, %r738, %r737, 2;
	shl.b32 	%r326, %r738, 2;
	shr.u32 	%r327, %r325, 31;
	add.s32 	%r328, %r327, %r324;
	neg.s32 	%r329, %r328;
	setp.lt.s32 	%p17, %r19, 0;
	selp.b32 	%r739, %r329, %r328, %p17;
	xor.b32  	%r330, %r325, %r19;
	shr.s32 	%r331, %r325, 31;
	xor.b32  	%r332, %r331, %r325;
	xor.b32  	%r333, %r331, %r326;
	cvt.u64.u32 	%rd121, %r332;
	shl.b64 	%rd122, %rd121, 32;
	cvt.u64.u32 	%rd123, %r333;
	or.b64  	%rd124, %rd122, %rd123;
	cvt.rn.f64.s64 	%fd3, %rd124;
	mul.f64 	%fd4, %fd3, 0d3BF921FB54442D19;
	cvt.rn.f32.f64 	%f195, %fd4;
	neg.f32 	%f196, %f195;
	setp.lt.s32 	%p18, %r330, 0;
	selp.f32 	%f639, %f196, %f195, %p18;
$L__BB0_20:
	mul.rn.f32 	%f198, %f639, %f639;
	and.b32  	%r335, %r739, 1;
	setp.eq.b32 	%p19, %r335, 1;
	selp.f32 	%f199, 0f3F800000, %f639, %p19;
	fma.rn.f32 	%f200, %f198, %f199, 0f00000000;
	fma.rn.f32 	%f201, %f198, 0f37CBAC00, 0fBAB607ED;
	selp.f32 	%f202, %f201, 0fB94D4153, %p19;
	selp.f32 	%f203, 0f3D2AAABB, 0f3C0885E4, %p19;
	fma.rn.f32 	%f204, %f202, %f198, %f203;
	selp.f32 	%f205, 0fBEFFFFFF, 0fBE2AAAA8, %p19;
	fma.rn.f32 	%f206, %f204, %f198, %f205;
	fma.rn.f32 	%f207, %f206, %f200, %f199;
	and.b32  	%r336, %r739, 2;
	setp.eq.s32 	%p20, %r336, 0;
	mov.f32 	%f208, 0f00000000;
	sub.f32 	%f209, %f208, %f207;
	selp.f32 	%f30, %f207, %f209, %p20;
	fma.rn.f32 	%f31, %f632, 0f40400000, %f11;
	mul.f32 	%f210, %f31, 0f3F22F983;
	cvt.rni.s32.f32 	%r747, %f210;
	cvt.rn.f32.s32 	%f211, %r747;
	fma.rn.f32 	%f212, %f211, 0fBFC90FDA, %f31;
	fma.rn.f32 	%f213, %f211, 0fB3A22168, %f212;
	fma.rn.f32 	%f641, %f211, 0fA7C234C5, %f213;
	abs.f32 	%f33, %f31;
	setp.ltu.f32 	%p21, %f33, 0f47CE4780;
	mov.u32 	%r743, %r747;
	mov.f32 	%f640, %f641;
	@%p21 bra 	$L__BB0_28;
	setp.neu.f32 	%p22, %f33, 0f7F800000;
	@%p22 bra 	$L__BB0_23;
	mov.f32 	%f216, 0f00000000;
	mul.rn.f32 	%f640, %f31, %f216;
	mov.b32 	%r743, 0;
	bra.uni 	$L__BB0_28;
$L__BB0_23:
	mov.b32 	%r33, %f31;
	shl.b32 	%r338, %r33, 8;
	or.b32  	%r34, %r338, -2147483648;
	mov.b64 	%rd331, 0;
	mov.b32 	%r740, 0;
$L__BB0_24:
	.pragma "nounroll";
	mul.wide.u32 	%rd126, %r740, 4;
	mov.u64 	%rd127, __cudart_i2opi_f;
	add.s64 	%rd128, %rd127, %rd126;
	ld.global.nc.u32 	%r339, [%rd128];
	mad.wide.u32 	%rd129, %r339, %r34, %rd331;
	shr.u64 	%rd331, %rd129, 32;
	add.s64 	%rd130, %rd18, %rd126;
	st.local.u32 	[%rd130], %rd129;
	add.s32 	%r740, %r740, 1;
	setp.ne.s32 	%p23, %r740, 6;
	@%p23 bra 	$L__BB0_24;
	shr.u32 	%r340, %r33, 23;
	st.local.u32 	[%rd18+24], %rd331;
	and.b32  	%r37, %r340, 31;
	and.b32  	%r341, %r340, 224;
	add.s32 	%r342, %r341, -128;
	shr.u32 	%r343, %r342, 5;
	mul.wide.u32 	%rd131, %r343, 4;
	sub.s64 	%rd33, %rd18, %rd131;
	ld.local.u32 	%r741, [%rd33+24];
	ld.local.u32 	%r742, [%rd33+20];
	setp.eq.s32 	%p24, %r37, 0;
	@%p24 bra 	$L__BB0_27;
	shf.l.wrap.b32 	%r741, %r742, %r741, %r37;
	ld.local.u32 	%r344, [%rd33+16];
	shf.l.wrap.b32 	%r742, %r344, %r742, %r37;
$L__BB0_27:
	shr.u32 	%r345, %r741, 30;
	shf.l.wrap.b32 	%r346, %r742, %r741, 2;
	shl.b32 	%r347, %r742, 2;
	shr.u32 	%r348, %r346, 31;
	add.s32 	%r349, %r348, %r345;
	neg.s32 	%r350, %r349;
	setp.lt.s32 	%p25, %r33, 0;
	selp.b32 	%r743, %r350, %r349, %p25;
	xor.b32  	%r351, %r346, %r33;
	shr.s32 	%r352, %r346, 31;
	xor.b32  	%r353, %r352, %r346;
	xor.b32  	%r354, %r352, %r347;
	cvt.u64.u32 	%rd132, %r353;
	shl.b64 	%rd133, %rd132, 32;
	cvt.u64.u32 	%rd134, %r354;
	or.b64  	%rd135, %rd133, %rd134;
	cvt.rn.f64.s64 	%fd5, %rd135;
	mul.f64 	%fd6, %fd5, 0d3BF921FB54442D19;
	cvt.rn.f32.f64 	%f214, %fd6;
	neg.f32 	%f215, %f214;
	setp.lt.s32 	%p26, %r351, 0;
	selp.f32 	%f640, %f215, %f214, %p26;
$L__BB0_28:
	mul.rn.f32 	%f217, %f640, %f640;
	and.b32  	%r356, %r743, 1;
	setp.eq.b32 	%p28, %r356, 1;
	selp.f32 	%f218, 0f3F800000, %f640, %p28;
	fma.rn.f32 	%f219, %f217, %f218, 0f00000000;
	fma.rn.f32 	%f220, %f217, 0f37CBAC00, 0fBAB607ED;
	selp.f32 	%f221, %f220, 0fB94D4153, %p28;
	selp.f32 	%f222, 0f3D2AAABB, 0f3C0885E4, %p28;
	fma.rn.f32 	%f223, %f221, %f217, %f222;
	selp.f32 	%f224, 0fBEFFFFFF, 0fBE2AAAA8, %p28;
	fma.rn.f32 	%f225, %f223, %f217, %f224;
	fma.rn.f32 	%f226, %f225, %f219, %f218;
	and.b32  	%r357, %r743, 2;
	setp.eq.s32 	%p29, %r357, 0;
	mov.f32 	%f227, 0f00000000;
	sub.f32 	%f228, %f227, %f226;
	selp.f32 	%f37, %f226, %f228, %p29;
	@%p21 bra 	$L__BB0_36;
	setp.neu.f32 	%p30, %f33, 0f7F800000;
	@%p30 bra 	$L__BB0_31;
	mov.f32 	%f231, 0f00000000;
	mul.rn.f32 	%f641, %f31, %f231;
	mov.b32 	%r747, 0;
	bra.uni 	$L__BB0_36;
$L__BB0_31:
	mov.b32 	%r46, %f31;
	shl.b32 	%r359, %r46, 8;
	or.b32  	%r47, %r359, -2147483648;
	mov.b64 	%rd332, 0;
	mov.b32 	%r744, 0;
$L__BB0_32:
	.pragma "nounroll";
	mul.wide.u32 	%rd137, %r744, 4;
	mov.u64 	%rd138, __cudart_i2opi_f;
	add.s64 	%rd139, %rd138, %rd137;
	ld.global.nc.u32 	%r360, [%rd139];
	mad.wide.u32 	%rd140, %r360, %r47, %rd332;
	shr.u64 	%rd332, %rd140, 32;
	add.s64 	%rd141, %rd17, %rd137;
	st.local.u32 	[%rd141], %rd140;
	add.s32 	%r744, %r744, 1;
	setp.ne.s32 	%p31, %r744, 6;
	@%p31 bra 	$L__BB0_32;
	shr.u32 	%r361, %r46, 23;
	st.local.u32 	[%rd17+24], %rd332;
	and.b32  	%r50, %r361, 31;
	and.b32  	%r362, %r361, 224;
	add.s32 	%r363, %r362, -128;
	shr.u32 	%r364, %r363, 5;
	mul.wide.u32 	%rd142, %r364, 4;
	sub.s64 	%rd36, %rd17, %rd142;
	ld.local.u32 	%r745, [%rd36+24];
	ld.local.u32 	%r746, [%rd36+20];
	setp.eq.s32 	%p32, %r50, 0;
	@%p32 bra 	$L__BB0_35;
	shf.l.wrap.b32 	%r745, %r746, %r745, %r50;
	ld.local.u32 	%r365, [%rd36+16];
	shf.l.wrap.b32 	%r746, %r365, %r746, %r50;
$L__BB0_35:
	shr.u32 	%r366, %r745, 30;
	shf.l.wrap.b32 	%r367, %r746, %r745, 2;
	shl.b32 	%r368, %r746, 2;
	shr.u32 	%r369, %r367, 31;
	add.s32 	%r370, %r369, %r366;
	neg.s32 	%r371, %r370;
	setp.lt.s32 	%p33, %r46, 0;
	selp.b32 	%r747, %r371, %r370, %p33;
	xor.b32  	%r372, %r367, %r46;
	shr.s32 	%r373, %r367, 31;
	xor.b32  	%r374, %r373, %r367;
	xor.b32  	%r375, %r373, %r368;
	cvt.u64.u32 	%rd143, %r374;
	shl.b64 	%rd144, %rd143, 32;
	cvt.u64.u32 	%rd145, %r375;
	or.b64  	%rd146, %rd144, %rd145;
	cvt.rn.f64.s64 	%fd7, %rd146;
	mul.f64 	%fd8, %fd7, 0d3BF921FB54442D19;
	cvt.rn.f32.f64 	%f229, %fd8;
	neg.f32 	%f230, %f229;
	setp.lt.s32 	%p34, %r372, 0;
	selp.f32 	%f641, %f230, %f229, %p34;
$L__BB0_36:
	add.s32 	%r377, %r747, 1;
	mul.rn.f32 	%f232, %f641, %f641;
	and.b32  	%r378, %r747, 1;
	setp.eq.b32 	%p35, %r378, 1;
	selp.f32 	%f233, %f641, 0f3F800000, %p35;
	fma.rn.f32 	%f234, %f232, %f233, 0f00000000;
	fma.rn.f32 	%f235, %f232, 0f37CBAC00, 0fBAB607ED;
	selp.f32 	%f236, 0fB94D4153, %f235, %p35;
	selp.f32 	%f237, 0f3C0885E4, 0f3D2AAABB, %p35;
	fma.rn.f32 	%f238, %f236, %f232, %f237;
	selp.f32 	%f239, 0fBE2AAAA8, 0fBEFFFFFF, %p35;
	fma.rn.f32 	%f240, %f238, %f232, %f239;
	fma.rn.f32 	%f241, %f240, %f234, %f233;
	and.b32  	%r379, %r377, 2;
	setp.eq.s32 	%p36, %r379, 0;
	mov.f32 	%f242, 0f00000000;
	sub.f32 	%f243, %f242, %f241;
	selp.f32 	%f244, %f241, %f243, %p36;
	mul.f32 	%f245, %f24, %f244;
	mul.f32 	%f246, %f30, %f37;
	sub.f32 	%f41, %f245, %f246;
	mul.f32 	%f247, %f30, %f244;
	fma.rn.f32 	%f42, %f24, %f37, %f247;
	mul.f32 	%f248, %f41, 0f41400000;
	mul.f32 	%f249, %f42, 0f41400000;
	mul.f32 	%f250, %f632, 0f41400000;
	mul.f32 	%f251, %f248, 0fBF124B86;
	fma.rn.f32 	%f252, %f249, 0f3F509EB0, %f251;
	fma.rn.f32 	%f43, %f250, 0f3DC5D4B0, %f252;
	mul.f32 	%f253, %f249, 0fBE9B264F;
	fma.rn.f32 	%f254, %f248, 0fBE8E5BE6, %f253;
	fma.rn.f32 	%f44, %f250, 0f3F695946, %f254;
	mul.f32 	%f255, %f249, 0f3EFCF323;
	fma.rn.f32 	%f256, %f248, 0f3F45A785, %f255;
	fma.rn.f32 	%f45, %f250, 0f3ECCAC88, %f256;
	mul.f32 	%f46, %f43, 0f3FCF1BBD;
	mul.f32 	%f47, %f44, 0f3FCF1BBD;
	mul.f32 	%f48, %f45, 0f3FCF1BBD;
	mul.f32 	%f257, %f43, 0f3F22F983;
	cvt.rni.s32.f32 	%r751, %f257;
	cvt.rn.f32.s32 	%f258, %r751;
	fma.rn.f32 	%f259, %f258, 0fBFC90FDA, %f43;
	fma.rn.f32 	%f260, %f258, 0fB3A22168, %f259;
	fma.rn.f32 	%f642, %f258, 0fA7C234C5, %f260;
	abs.f32 	%f50, %f43;
	setp.ltu.f32 	%p37, %f50, 0f47CE4780;
	@%p37 bra 	$L__BB0_44;
	setp.neu.f32 	%p38, %f50, 0f7F800000;
	@%p38 bra 	$L__BB0_39;
	mov.f32 	%f263, 0f00000000;
	mul.rn.f32 	%f642, %f43, %f263;
	mov.b32 	%r751, 0;
	bra.uni 	$L__BB0_44;
$L__BB0_39:
	mov.b32 	%r60, %f43;
	shl.b32 	%r381, %r60, 8;
	or.b32  	%r61, %r381, -2147483648;
	mov.b64 	%rd333, 0;
	mov.b32 	%r748, 0;
$L__BB0_40:
	.pragma "nounroll";
	mul.wide.u32 	%rd148, %r748, 4;
	mov.u64 	%rd149, __cudart_i2opi_f;
	add.s64 	%rd150, %rd149, %rd148;
	ld.global.nc.u32 	%r382, [%rd150];
	mad.wide.u32 	%rd151, %r382, %r61, %rd333;
	shr.u64 	%rd333, %rd151, 32;
	add.s64 	%rd152, %rd16, %rd148;
	st.local.u32 	[%rd152], %rd151;
	add.s32 	%r748, %r748, 1;
	setp.ne.s32 	%p39, %r748, 6;
	@%p39 bra 	$L__BB0_40;
	shr.u32 	%r383, %r60, 23;
	st.local.u32 	[%rd16+24], %rd333;
	and.b32  	%r64, %r383, 31;
	and.b32  	%r384, %r383, 224;
	add.s32 	%r385, %r384, -128;
	shr.u32 	%r386, %r385, 5;
	mul.wide.u32 	%rd153, %r386, 4;
	sub.s64 	%rd39, %rd16, %rd153;
	ld.local.u32 	%r749, [%rd39+24];
	ld.local.u32 	%r750, [%rd39+20];
	setp.eq.s32 	%p40, %r64, 0;
	@%p40 bra 	$L__BB0_43;
	shf.l.wrap.b32 	%r749, %r750, %r749, %r64;
	ld.local.u32 	%r387, [%rd39+16];
	shf.l.wrap.b32 	%r750, %r387, %r750, %r64;
$L__BB0_43:
	shr.u32 	%r388, %r749, 30;
	shf.l.wrap.b32 	%r389, %r750, %r749, 2;
	shl.b32 	%r390, %r750, 2;
	shr.u32 	%r391, %r389, 31;
	add.s32 	%r392, %r391, %r388;
	neg.s32 	%r393, %r392;
	setp.lt.s32 	%p41, %r60, 0;
	selp.b32 	%r751, %r393, %r392, %p41;
	xor.b32  	%r394, %r389, %r60;
	shr.s32 	%r395, %r389, 31;
	xor.b32  	%r396, %r395, %r389;
	xor.b32  	%r397, %r395, %r390;
	cvt.u64.u32 	%rd154, %r396;
	shl.b64 	%rd155, %rd154, 32;
	cvt.u64.u32 	%rd156, %r397;
	or.b64  	%rd157, %rd155, %rd156;
	cvt.rn.f64.s64 	%fd9, %rd157;
	mul.f64 	%fd10, %fd9, 0d3BF921FB54442D19;
	cvt.rn.f32.f64 	%f261, %fd10;
	neg.f32 	%f262, %f261;
	setp.lt.s32 	%p42, %r394, 0;
	selp.f32 	%f642, %f262, %f261, %p42;
$L__BB0_44:
	add.s32 	%r399, %r751, 1;
	mul.rn.f32 	%f264, %f642, %f642;
	and.b32  	%r400, %r751, 1;
	setp.eq.b32 	%p43, %r400, 1;
	selp.f32 	%f265, %f642, 0f3F800000, %p43;
	fma.rn.f32 	%f266, %f264, %f265, 0f00000000;
	fma.rn.f32 	%f267, %f264, 0f37CBAC00, 0fBAB607ED;
	selp.f32 	%f268, 0fB94D4153, %f267, %p43;
	selp.f32 	%f269, 0f3C0885E4, 0f3D2AAABB, %p43;
	fma.rn.f32 	%f270, %f268, %f264, %f269;
	selp.f32 	%f271, 0fBE2AAAA8, 0fBEFFFFFF, %p43;
	fma.rn.f32 	%f272, %f270, %f264, %f271;
	fma.rn.f32 	%f273, %f272, %f266, %f265;
	and.b32  	%r401, %r399, 2;
	setp.eq.s32 	%p44, %r401, 0;
	mov.f32 	%f274, 0f00000000;
	sub.f32 	%f275, %f274, %f273;
	selp.f32 	%f54, %f273, %f275, %p44;
	mul.f32 	%f276, %f44, 0f3F22F983;
	cvt.rni.s32.f32 	%r755, %f276;
	cvt.rn.f32.s32 	%f277, %r755;
	fma.rn.f32 	%f278, %f277, 0fBFC90FDA, %f44;
	fma.rn.f32 	%f279, %f277, 0fB3A22168, %f278;
	fma.rn.f32 	%f643, %f277, 0fA7C234C5, %f279;
	abs.f32 	%f56, %f44;
	setp.ltu.f32 	%p45, %f56, 0f47CE4780;
	@%p45 bra 	$L__BB0_52;
	setp.neu.f32 	%p46, %f56, 0f7F800000;
	@%p46 bra 	$L__BB0_47;
	mov.f32 	%f282, 0f00000000;
	mul.rn.f32 	%f643, %f44, %f282;
	mov.b32 	%r755, 0;
	bra.uni 	$L__BB0_52;
$L__BB0_47:
	mov.b32 	%r74, %f44;
	shl.b32 	%r403, %r74, 8;
	or.b32  	%r75, %r403, -2147483648;
	mov.b64 	%rd334, 0;
	mov.b32 	%r752, 0;
$L__BB0_48:
	.pragma "nounroll";
	mul.wide.u32 	%rd159, %r752, 4;
	mov.u64 	%rd160, __cudart_i2opi_f;
	add.s64 	%rd161, %rd160, %rd159;
	ld.global.nc.u32 	%r404, [%rd161];
	mad.wide.u32 	%rd162, %r404, %r75, %rd334;
	shr.u64 	%rd334, %rd162, 32;
	add.s64 	%rd163, %rd15, %rd159;
	st.local.u32 	[%rd163], %rd162;
	add.s32 	%r752, %r752, 1;
	setp.ne.s32 	%p47, %r752, 6;
	@%p47 bra 	$L__BB0_48;
	shr.u32 	%r405, %r74, 23;
	st.local.u32 	[%rd15+24], %rd334;
	and.b32  	%r78, %r405, 31;
	and.b32  	%r406, %r405, 224;
	add.s32 	%r407, %r406, -128;
	shr.u32 	%r408, %r407, 5;
	mul.wide.u32 	%rd164, %r408, 4;
	sub.s64 	%rd42, %rd15, %rd164;
	ld.local.u32 	%r753, [%rd42+24];
	ld.local.u32 	%r754, [%rd42+20];
	setp.eq.s32 	%p48, %r78, 0;
	@%p48 bra 	$L__BB0_51;
	shf.l.wrap.b32 	%r753, %r754, %r753, %r78;
	ld.local.u32 	%r409, [%rd42+16];
	shf.l.wrap.b32 	%r754, %r409, %r754, %r78;
$L__BB0_51:
	shr.u32 	%r410, %r753, 30;
	shf.l.wrap.b32 	%r411, %r754, %r753, 2;
	shl.b32 	%r412, %r754, 2;
	shr.u32 	%r413, %r411, 31;
	add.s32 	%r414, %r413, %r410;
	neg.s32 	%r415, %r414;
	setp.lt.s32 	%p49, %r74, 0;
	selp.b32 	%r755, %r415, %r414, %p49;
	xor.b32  	%r416, %r411, %r74;
	shr.s32 	%r417, %r411, 31;
	xor.b32  	%r418, %r417, %r411;
	xor.b32  	%r419, %r417, %r412;
	cvt.u64.u32 	%rd165, %r418;
	shl.b64 	%rd166, %rd165, 32;
	cvt.u64.u32 	%rd167, %r419;
	or.b64  	%rd168, %rd166, %rd167;
	cvt.rn.f64.s64 	%fd11, %rd168;
	mul.f64 	%fd12, %fd11, 0d3BF921FB54442D19;
	cvt.rn.f32.f64 	%f280, %fd12;
	neg.f32 	%f281, %f280;
	setp.lt.s32 	%p50, %r416, 0;
	selp.f32 	%f643, %f281, %f280, %p50;
$L__BB0_52:
	add.s32 	%r421, %r755, 1;
	mul.rn.f32 	%f283, %f643, %f643;
	and.b32  	%r422, %r755, 1;
	setp.eq.b32 	%p51, %r422, 1;
	selp.f32 	%f284, %f643, 0f3F800000, %p51;
	fma.rn.f32 	%f285, %f283, %f284, 0f00000000;
	fma.rn.f32 	%f286, %f283, 0f37CBAC00, 0fBAB607ED;
	selp.f32 	%f287, 0fB94D4153, %f286, %p51;
	selp.f32 	%f288, 0f3C0885E4, 0f3D2AAABB, %p51;
	fma.rn.f32 	%f289, %f287, %f283, %f288;
	selp.f32 	%f290, 0fBE2AAAA8, 0fBEFFFFFF, %p51;
	fma.rn.f32 	%f291, %f289, %f283, %f290;
	fma.rn.f32 	%f292, %f291, %f285, %f284;
	and.b32  	%r423, %r421, 2;
	setp.eq.s32 	%p52, %r423, 0;
	mov.f32 	%f293, 0f00000000;
	sub.f32 	%f294, %f293, %f292;
	selp.f32 	%f60, %f292, %f294, %p52;
	mul.f32 	%f295, %f45, 0f3F22F983;
	cvt.rni.s32.f32 	%r759, %f295;
	cvt.rn.f32.s32 	%f296, %r759;
	fma.rn.f32 	%f297, %f296, 0fBFC90FDA, %f45;
	fma.rn.f32 	%f298, %f296, 0fB3A22168, %f297;
	fma.rn.f32 	%f644, %f296, 0fA7C234C5, %f298;
	abs.f32 	%f62, %f45;
	setp.ltu.f32 	%p53, %f62, 0f47CE4780;
	@%p53 bra 	$L__BB0_60;
	setp.neu.f32 	%p54, %f62, 0f7F800000;
	@%p54 bra 	$L__BB0_55;
	mov.f32 	%f301, 0f00000000;
	mul.rn.f32 	%f644, %f45, %f301;
	mov.b32 	%r759, 0;
	bra.uni 	$L__BB0_60;
$L__BB0_55:
	mov.b32 	%r88, %f45;
	shl.b32 	%r425, %r88, 8;
	or.b32  	%r89, %r425, -2147483648;
	mov.b64 	%rd335, 0;
	mov.b32 	%r756, 0;
$L__BB0_56:
	.pragma "nounroll";
	mul.wide.u32 	%rd170, %r756, 4;
	mov.u64 	%rd171, __cudart_i2opi_f;
	add.s64 	%rd172, %rd171, %rd170;
	ld.global.nc.u32 	%r426, [%rd172];
	mad.wide.u32 	%rd173, %r426, %r89, %rd335;
	shr.u64 	%rd335, %rd173, 32;
	add.s64 	%rd174, %rd14, %rd170;
	st.local.u32 	[%rd174], %rd173;
	add.s32 	%r756, %r756, 1;
	setp.ne.s32 	%p55, %r756, 6;
	@%p55 bra 	$L__BB0_56;
	shr.u32 	%r427, %r88, 23;
	st.local.u32 	[%rd14+24], %rd335;
	and.b32  	%r92, %r427, 31;
	and.b32  	%r428, %r427, 224;
	add.s32 	%r429, %r428, -128;
	shr.u32 	%r430, %r429, 5;
	mul.wide.u32 	%rd175, %r430, 4;
	sub.s64 	%rd45, %rd14, %rd175;
	ld.local.u32 	%r757, [%rd45+24];
	ld.local.u32 	%r758, [%rd45+20];
	setp.eq.s32 	%p56, %r92, 0;
	@%p56 bra 	$L__BB0_59;
	shf.l.wrap.b32 	%r757, %r758, %r757, %r92;
	ld.local.u32 	%r431, [%rd45+16];
	shf.l.wrap.b32 	%r758, %r431, %r758, %r92;
$L__BB0_59:
	shr.u32 	%r432, %r757, 30;
	shf.l.wrap.b32 	%r433, %r758, %r757, 2;
	shl.b32 	%r434, %r758, 2;
	shr.u32 	%r435, %r433, 31;
	add.s32 	%r436, %r435, %r432;
	neg.s32 	%r437, %r436;
	setp.lt.s32 	%p57, %r88, 0;
	selp.b32 	%r759, %r437, %r436, %p57;
	xor.b32  	%r438, %r433, %r88;
	shr.s32 	%r439, %r433, 31;
	xor.b32  	%r440, %r439, %r433;
	xor.b32  	%r441, %r439, %r434;
	cvt.u64.u32 	%rd176, %r440;
	shl.b64 	%rd177, %rd176, 32;
	cvt.u64.u32 	%rd178, %r441;
	or.b64  	%rd179, %rd177, %rd178;
	cvt.rn.f64.s64 	%fd13, %rd179;
	mul.f64 	%fd14, %fd13, 0d3BF921FB54442D19;
	cvt.rn.f32.f64 	%f299, %fd14;
	neg.f32 	%f300, %f299;
	setp.lt.s32 	%p58, %r438, 0;
	selp.f32 	%f644, %f300, %f299, %p58;
$L__BB0_60:
	add.s32 	%r443, %r759, 1;
	mul.rn.f32 	%f302, %f644, %f644;
	and.b32  	%r444, %r759, 1;
	setp.eq.b32 	%p59, %r444, 1;
	selp.f32 	%f303, %f644, 0f3F800000, %p59;
	fma.rn.f32 	%f304, %f302, %f303, 0f00000000;
	fma.rn.f32 	%f305, %f302, 0f37CBAC00, 0fBAB607ED;
	selp.f32 	%f306, 0fB94D4153, %f305, %p59;
	selp.f32 	%f307, 0f3C0885E4, 0f3D2AAABB, %p59;
	fma.rn.f32 	%f308, %f306, %f302, %f307;
	selp.f32 	%f309, 0fBE2AAAA8, 0fBEFFFFFF, %p59;
	fma.rn.f32 	%f310, %f308, %f302, %f309;
	fma.rn.f32 	%f311, %f310, %f304, %f303;
	and.b32  	%r445, %r443, 2;
	setp.eq.s32 	%p60, %r445, 0;
	mov.f32 	%f312, 0f00000000;
	sub.f32 	%f313, %f312, %f311;
	selp.f32 	%f66, %f311, %f313, %p60;
	mul.f32 	%f314, %f46, 0f3F22F983;
	cvt.rni.s32.f32 	%r763, %f314;
	cvt.rn.f32.s32 	%f315, %r763;
	fma.rn.f32 	%f316, %f315, 0fBFC90FDA, %f46;
	fma.rn.f32 	%f317, %f315, 0fB3A22168, %f316;
	fma.rn.f32 	%f645, %f315, 0fA7C234C5, %f317;
	abs.f32 	%f68, %f46;
	setp.ltu.f32 	%p61, %f68, 0f47CE4780;
	@%p61 bra 	$L__BB0_68;
	setp.neu.f32 	%p62, %f68, 0f7F800000;
	@%p62 bra 	$L__BB0_63;
	mov.f32 	%f320, 0f00000000;
	mul.rn.f32 	%f645, %f46, %f320;
	mov.b32 	%r763, 0;
	bra.uni 	$L__BB0_68;
$L__BB0_63:
	mov.b32 	%r102, %f46;
	shl.b32 	%r447, %r102, 8;
	or.b32  	%r103, %r447, -2147483648;
	mov.b64 	%rd336, 0;
	mov.b32 	%r760, 0;
$L__BB0_64:
	.pragma "nounroll";
	mul.wide.u32 	%rd181, %r760, 4;
	mov.u64 	%rd182, __cudart_i2opi_f;
	add.s64 	%rd183, %rd182, %rd181;
	ld.global.nc.u32 	%r448, [%rd183];
	mad.wide.u32 	%rd184, %r448, %r103, %rd336;
	shr.u64 	%rd336, %rd184, 32;
	add.s64 	%rd185, %rd13, %rd181;
	st.local.u32 	[%rd185], %rd184;
	add.s32 	%r760, %r760, 1;
	setp.ne.s32 	%p63, %r760, 6;
	@%p63 bra 	$L__BB0_64;
	shr.u32 	%r449, %r102, 23;
	st.local.u32 	[%rd13+24], %rd336;
	and.b32  	%r106, %r449, 31;
	and.b32  	%r450, %r449, 224;
	add.s32 	%r451, %r450, -128;
	shr.u32 	%r452, %r451, 5;
	mul.wide.u32 	%rd186, %r452, 4;
	sub.s64 	%rd48, %rd13, %rd186;
	ld.local.u32 	%r761, [%rd48+24];
	ld.local.u32 	%r762, [%rd48+20];
	setp.eq.s32 	%p64, %r106, 0;
	@%p64 bra 	$L__BB0_67;
	shf.l.wrap.b32 	%r761, %r762, %r761, %r106;
	ld.local.u32 	%r453, [%rd48+16];
	shf.l.wrap.b32 	%r762, %r453, %r762, %r106;
$L__BB0_67:
	shr.u32 	%r454, %r761, 30;
	shf.l.wrap.b32 	%r455, %r762, %r761, 2;
	shl.b32 	%r456, %r762, 2;
	shr.u32 	%r457, %r455, 31;
	add.s32 	%r458, %r457, %r454;
	neg.s32 	%r459, %r458;
	setp.lt.s32 	%p65, %r102, 0;
	selp.b32 	%r763, %r459, %r458, %p65;
	xor.b32  	%r460, %r455, %r102;
	shr.s32 	%r461, %r455, 31;
	xor.b32  	%r462, %r461, %r455;
	xor.b32  	%r463, %r461, %r456;
	cvt.u64.u32 	%rd187, %r462;
	shl.b64 	%rd188, %rd187, 32;
	cvt.u64.u32 	%rd189, %r463;
	or.b64  	%rd190, %rd188, %rd189;
	cvt.rn.f64.s64 	%fd15, %rd190;
	mul.f64 	%fd16, %fd15, 0d3BF921FB54442D19;
	cvt.rn.f32.f64 	%f318, %fd16;
	neg.f32 	%f319, %f318;
	setp.lt.s32 	%p66, %r460, 0;
	selp.f32 	%f645, %f319, %f318, %p66;
$L__BB0_68:
	mul.rn.f32 	%f321, %f645, %f645;
	and.b32  	%r465, %r763, 1;
	setp.eq.b32 	%p67, %r465, 1;
	selp.f32 	%f322, 0f3F800000, %f645, %p67;
	fma.rn.f32 	%f323, %f321, %f322, 0f00000000;
	fma.rn.f32 	%f324, %f321, 0f37CBAC00, 0fBAB607ED;
	selp.f32 	%f325, %f324, 0fB94D4153, %p67;
	selp.f32 	%f326, 0f3D2AAABB, 0f3C0885E4, %p67;
	fma.rn.f32 	%f327, %f325, %f321, %f326;
	selp.f32 	%f328, 0fBEFFFFFF, 0fBE2AAAA8, %p67;
	fma.rn.f32 	%f329, %f327, %f321, %f328;
	fma.rn.f32 	%f330, %f329, %f323, %f322;
	and.b32  	%r466, %r763, 2;
	setp.eq.s32 	%p68, %r466, 0;
	mov.f32 	%f331, 0f00000000;
	sub.f32 	%f332, %f331, %f330;
	selp.f32 	%f72, %f330, %f332, %p68;
	mul.f32 	%f333, %f47, 0f3F22F983;
	cvt.rni.s32.f32 	%r767, %f333;
	cvt.rn.f32.s32 	%f334, %r767;
	fma.rn.f32 	%f335, %f334, 0fBFC90FDA, %f47;
	fma.rn.f32 	%f336, %f334, 0fB3A22168, %f335;
	fma.rn.f32 	%f646, %f334, 0fA7C234C5, %f336;
	abs.f32 	%f74, %f47;
	setp.ltu.f32 	%p69, %f74, 0f47CE4780;
	@%p69 bra 	$L__BB0_76;
	setp.neu.f32 	%p70, %f74, 0f7F800000;
	@%p70 bra 	$L__BB0_71;
	mov.f32 	%f339, 0f00000000;
	mul.rn.f32 	%f646, %f47, %f339;
	mov.b32 	%r767, 0;
	bra.uni 	$L__BB0_76;
$L__BB0_71:
	mov.b32 	%r116, %f47;
	shl.b32 	%r468, %r116, 8;
	or.b32  	%r117, %r468, -2147483648;
	mov.b64 	%rd337, 0;
	mov.b32 	%r764, 0;
$L__BB0_72:
	.pragma "nounroll";
	mul.wide.u32 	%rd192, %r764, 4;
	mov.u64 	%rd193, __cudart_i2opi_f;
	add.s64 	%rd194, %rd193, %rd192;
	ld.global.nc.u32 	%r469, [%rd194];
	mad.wide.u32 	%rd195, %r469, %r117, %rd337;
	shr.u64 	%rd337, %rd195, 32;
	add.s64 	%rd196, %rd12, %rd192;
	st.local.u32 	[%rd196], %rd195;
	add.s32 	%r764, %r764, 1;
	setp.ne.s32 	%p71, %r764, 6;
	@%p71 bra 	$L__BB0_72;
	shr.u32 	%r470, %r116, 23;
	st.local.u32 	[%rd12+24], %rd337;
	and.b32  	%r120, %r470, 31;
	and.b32  	%r471, %r470, 224;
	add.s32 	%r472, %r471, -128;
	shr.u32 	%r473, %r472, 5;
	mul.wide.u32 	%rd197, %r473, 4;
	sub.s64 	%rd51, %rd12, %rd197;
	ld.local.u32 	%r765, [%rd51+24];
	ld.local.u32 	%r766, [%rd51+20];
	setp.eq.s32 	%p72, %r120, 0;
	@%p72 bra 	$L__BB0_75;
	shf.l.wrap.b32 	%r765, %r766, %r765, %r120;
	ld.local.u32 	%r474, [%rd51+16];
	shf.l.wrap.b32 	%r766, %r474, %r766, %r120;
$L__BB0_75:
	shr.u32 	%r475, %r765, 30;
	shf.l.wrap.b32 	%r476, %r766, %r765, 2;
	shl.b32 	%r477, %r766, 2;
	shr.u32 	%r478, %r476, 31;
	add.s32 	%r479, %r478, %r475;
	neg.s32 	%r480, %r479;
	setp.lt.s32 	%p73, %r116, 0;
	selp.b32 	%r767, %r480, %r479, %p73;
	xor.b32  	%r481, %r476, %r116;
	shr.s32 	%r482, %r476, 31;
	xor.b32  	%r483, %r482, %r476;
	xor.b32  	%r484, %r482, %r477;
	cvt.u64.u32 	%rd198, %r483;
	shl.b64 	%rd199, %rd198, 32;
	cvt.u64.u32 	%rd200, %r484;
	or.b64  	%rd201, %rd199, %rd200;
	cvt.rn.f64.s64 	%fd17, %rd201;
	mul.f64 	%fd18, %fd17, 0d3BF921FB54442D19;
	cvt.rn.f32.f64 	%f337, %fd18;
	neg.f32 	%f338, %f337;
	setp.lt.s32 	%p74, %r481, 0;
	selp.f32 	%f646, %f338, %f337, %p74;
$L__BB0_76:
	mul.rn.f32 	%f340, %f646, %f646;
	and.b32  	%r486, %r767, 1;
	setp.eq.b32 	%p75, %r486, 1;
	selp.f32 	%f341, 0f3F800000, %f646, %p75;
	fma.rn.f32 	%f342, %f340, %f341, 0f00000000;
	fma.rn.f32 	%f343, %f340, 0f37CBAC00, 0fBAB607ED;
	selp.f32 	%f344, %f343, 0fB94D4153, %p75;
	selp.f32 	%f345, 0f3D2AAABB, 0f3C0885E4, %p75;
	fma.rn.f32 	%f346, %f344, %f340, %f345;
	selp.f32 	%f347, 0fBEFFFFFF, 0fBE2AAAA8, %p75;
	fma.rn.f32 	%f348, %f346, %f340, %f347;
	fma.rn.f32 	%f349, %f348, %f342, %f341;
	and.b32  	%r487, %r767, 2;
	setp.eq.s32 	%p76, %r487, 0;
	mov.f32 	%f350, 0f00000000;
	sub.f32 	%f351, %f350, %f349;
	selp.f32 	%f78, %f349, %f351, %p76;
	mul.f32 	%f352, %f48, 0f3F22F983;
	cvt.rni.s32.f32 	%r771, %f352;
	cvt.rn.f32.s32 	%f353, %r771;
	fma.rn.f32 	%f354, %f353, 0fBFC90FDA, %f48;
	fma.rn.f32 	%f355, %f353, 0fB3A22168, %f354;
	fma.rn.f32 	%f647, %f353, 0fA7C234C5, %f355;
	abs.f32 	%f80, %f48;
	setp.ltu.f32 	%p77, %f80, 0f47CE4780;
	@%p77 bra 	$L__BB0_84;
	setp.neu.f32 	%p78, %f80, 0f7F800000;
	@%p78 bra 	$L__BB0_79;
	mov.f32 	%f358, 0f00000000;
	mul.rn.f32 	%f647, %f48, %f358;
	mov.b32 	%r771, 0;
	bra.uni 	$L__BB0_84;
$L__BB0_79:
	mov.b32 	%r130, %f48;
	shl.b32 	%r489, %r130, 8;
	or.b32  	%r131, %r489, -2147483648;
	mov.b64 	%rd338, 0;
	mov.b32 	%r768, 0;
$L__BB0_80:
	.pragma "nounroll";
	mul.wide.u32 	%rd203, %r768, 4;
	mov.u64 	%rd204, __cudart_i2opi_f;
	add.s64 	%rd205, %rd204, %rd203;
	ld.global.nc.u32 	%r490, [%rd205];
	mad.wide.u32 	%rd206, %r490, %r131, %rd338;
	shr.u64 	%rd338, %rd206, 32;
	add.s64 	%rd207, %rd11, %rd203;
	st.local.u32 	[%rd207], %rd206;
	add.s32 	%r768, %r768, 1;
	setp.ne.s32 	%p79, %r768, 6;
	@%p79 bra 	$L__BB0_80;
	shr.u32 	%r491, %r130, 23;
	st.local.u32 	[%rd11+24], %rd338;
	and.b32  	%r134, %r491, 31;
	and.b32  	%r492, %r491, 224;
	add.s32 	%r493, %r492, -128;
	shr.u32 	%r494, %r493, 5;
	mul.wide.u32 	%rd208, %r494, 4;
	sub.s64 	%rd54, %rd11, %rd208;
	ld.local.u32 	%r769, [%rd54+24];
	ld.local.u32 	%r770, [%rd54+20];
	setp.eq.s32 	%p80, %r134, 0;
	@%p80 bra 	$L__BB0_83;
	shf.l.wrap.b32 	%r769, %r770, %r769, %r134;
	ld.local.u32 	%r495, [%rd54+16];
	shf.l.wrap.b32 	%r770, %r495, %r770, %r134;
$L__BB0_83:
	shr.u32 	%r496, %r769, 30;
	shf.l.wrap.b32 	%r497, %r770, %r769, 2;
	shl.b32 	%r498, %r770, 2;
	shr.u32 	%r499, %r497, 31;
	add.s32 	%r500, %r499, %r496;
	neg.s32 	%r501, %r500;
	setp.lt.s32 	%p81, %r130, 0;
	selp.b32 	%r771, %r501, %r500, %p81;
	xor.b32  	%r502, %r497, %r130;
	shr.s32 	%r503, %r497, 31;
	xor.b32  	%r504, %r503, %r497;
	xor.b32  	%r505, %r503, %r498;
	cvt.u64.u32 	%rd209, %r504;
	shl.b64 	%rd210, %rd209, 32;
	cvt.u64.u32 	%rd211, %r505;
	or.b64  	%rd212, %rd210, %rd211;
	cvt.rn.f64.s64 	%fd19, %rd212;
	mul.f64 	%fd20, %fd19, 0d3BF921FB54442D19;
	cvt.rn.f32.f64 	%f356, %fd20;
	neg.f32 	%f357, %f356;
	setp.lt.s32 	%p82, %r502, 0;
	selp.f32 	%f647, %f357, %f356, %p82;
$L__BB0_84:
	mul.rn.f32 	%f359, %f647, %f647;
	and.b32  	%r507, %r771, 1;
	setp.eq.b32 	%p83, %r507, 1;
	selp.f32 	%f360, 0f3F800000, %f647, %p83;
	fma.rn.f32 	%f361, %f359, %f360, 0f00000000;
	fma.rn.f32 	%f362, %f359, 0f37CBAC00, 0fBAB607ED;
	selp.f32 	%f363, %f362, 0fB94D4153, %p83;
	selp.f32 	%f364, 0f3D2AAABB, 0f3C0885E4, %p83;
	fma.rn.f32 	%f365, %f363, %f359, %f364;
	selp.f32 	%f366, 0fBEFFFFFF, 0fBE2AAAA8, %p83;
	fma.rn.f32 	%f367, %f365, %f359, %f366;
	fma.rn.f32 	%f368, %f367, %f361, %f360;
	and.b32  	%r508, %r771, 2;
	setp.eq.s32 	%p84, %r508, 0;
	mov.f32 	%f369, 0f00000000;
	sub.f32 	%f370, %f369, %f368;
	selp.f32 	%f371, %f368, %f370, %p84;
	mul.f32 	%f372, %f60, %f78;
	fma.rn.f32 	%f373, %f54, %f72, %f372;
	fma.rn.f32 	%f84, %f66, %f371, %f373;
	mul.f32 	%f374, %f41, 0fBF124B86;
	fma.rn.f32 	%f375, %f42, 0f3F509EB0, %f374;
	fma.rn.f32 	%f85, %f632, 0f3DC5D4B0, %f375;
	mul.f32 	%f376, %f42, 0fBE9B264F;
	fma.rn.f32 	%f377, %f41, 0fBE8E5BE6, %f376;
	fma.rn.f32 	%f86, %f632, 0f3F695946, %f377;
	mul.f32 	%f378, %f42, 0f3EFCF323;
	fma.rn.f32 	%f379, %f41, 0f3F45A785, %f378;
	fma.rn.f32 	%f87, %f632, 0f3ECCAC88, %f379;
	mul.f32 	%f88, %f85, 0f3FCF1BBD;
	mul.f32 	%f89, %f86, 0f3FCF1BBD;
	mul.f32 	%f90, %f87, 0f3FCF1BBD;
	mul.f32 	%f380, %f85, 0f3F22F983;
	cvt.rni.s32.f32 	%r775, %f380;
	cvt.rn.f32.s32 	%f381, %r775;
	fma.rn.f32 	%f382, %f381, 0fBFC90FDA, %f85;
	fma.rn.f32 	%f383, %f381, 0fB3A22168, %f382;
	fma.rn.f32 	%f648, %f381, 0fA7C234C5, %f383;
	abs.f32 	%f92, %f85;
	setp.ltu.f32 	%p85, %f92, 0f47CE4780;
	@%p85 bra 	$L__BB0_92;
	setp.neu.f32 	%p86, %f92, 0f7F800000;
	@%p86 bra 	$L__BB0_87;
	mov.f32 	%f386, 0f00000000;
	mul.rn.f32 	%f648, %f85, %f386;
	mov.b32 	%r775, 0;
	bra.uni 	$L__BB0_92;
$L__BB0_87:
	mov.b32 	%r144, %f85;
	shl.b32 	%r510, %r144, 8;
	or.b32  	%r145, %r510, -2147483648;
	mov.b64 	%rd339, 0;
	mov.b32 	%r772, 0;
$L__BB0_88:
	.pragma "nounroll";
	mul.wide.u32 	%rd214, %r772, 4;
	mov.u64 	%rd215, __cudart_i2opi_f;
	add.s64 	%rd216, %rd215, %rd214;
	ld.global.nc.u32 	%r511, [%rd216];
	mad.wide.u32 	%rd217, %r511, %r145, %rd339;
	shr.u64 	%rd339, %rd217, 32;
	add.s64 	%rd218, %rd10, %rd214;
	st.local.u32 	[%rd218], %rd217;
	add.s32 	%r772, %r772, 1;
	setp.ne.s32 	%p87, %r772, 6;
	@%p87 bra 	$L__BB0_88;
	shr.u32 	%r512, %r144, 23;
	st.local.u32 	[%rd10+24], %rd339;
	and.b32  	%r148, %r512, 31;
	and.b32  	%r513, %r512, 224;
	add.s32 	%r514, %r513, -128;
	shr.u32 	%r515, %r514, 5;
	mul.wide.u32 	%rd219, %r515, 4;
	sub.s64 	%rd57, %rd10, %rd219;
	ld.local.u32 	%r773, [%rd57+24];
	ld.local.u32 	%r774, [%rd57+20];
	setp.eq.s32 	%p88, %r148, 0;
	@%p88 bra 	$L__BB0_91;
	shf.l.wrap.b32 	%r773, %r774, %r773, %r148;
	ld.local.u32 	%r516, [%rd57+16];
	shf.l.wrap.b32 	%r774, %r516, %r774, %r148;
$L__BB0_91:
	shr.u32 	%r517, %r773, 30;
	shf.l.wrap.b32 	%r518, %r774, %r773, 2;
	shl.b32 	%r519, %r774, 2;
	shr.u32 	%r520, %r518, 31;
	add.s32 	%r521, %r520, %r517;
	neg.s32 	%r522, %r521;
	setp.lt.s32 	%p89, %r144, 0;
	selp.b32 	%r775, %r522, %r521, %p89;
	xor.b32  	%r523, %r518, %r144;
	shr.s32 	%r524, %r518, 31;
	xor.b32  	%r525, %r524, %r518;
	xor.b32  	%r526, %r524, %r519;
	cvt.u64.u32 	%rd220, %r525;
	shl.b64 	%rd221, %rd220, 32;
	cvt.u64.u32 	%rd222, %r526;
	or.b64  	%rd223, %rd221, %rd222;
	cvt.rn.f64.s64 	%fd21, %rd223;
	mul.f64 	%fd22, %fd21, 0d3BF921FB54442D19;
	cvt.rn.f32.f64 	%f384, %fd22;
	neg.f32 	%f385, %f384;
	setp.lt.s32 	%p90, %r523, 0;
	selp.f32 	%f648, %f385, %f384, %p90;
$L__BB0_92:
	add.s32 	%r528, %r775, 1;
	mul.rn.f32 	%f387, %f648, %f648;
	and.b32  	%r529, %r775, 1;
	setp.eq.b32 	%p91, %r529, 1;
	selp.f32 	%f388, %f648, 0f3F800000, %p91;
	fma.rn.f32 	%f389, %f387, %f388, 0f00000000;
	fma.rn.f32 	%f390, %f387, 0f37CBAC00, 0fBAB607ED;
	selp.f32 	%f391, 0fB94D4153, %f390, %p91;
	selp.f32 	%f392, 0f3C0885E4, 0f3D2AAABB, %p91;
	fma.rn.f32 	%f393, %f391, %f387, %f392;
	selp.f32 	%f394, 0fBE2AAAA8, 0fBEFFFFFF, %p91;
	fma.rn.f32 	%f395, %f393, %f387, %f394;
	fma.rn.f32 	%f396, %f395, %f389, %f388;
	and.b32  	%r530, %r528, 2;
	setp.eq.s32 	%p92, %r530, 0;
	mov.f32 	%f397, 0f00000000;
	sub.f32 	%f398, %f397, %f396;
	selp.f32 	%f96, %f396, %f398, %p92;
	mul.f32 	%f399, %f86, 0f3F22F983;
	cvt.rni.s32.f32 	%r779, %f399;
	cvt.rn.f32.s32 	%f400, %r779;
	fma.rn.f32 	%f401, %f400, 0fBFC90FDA, %f86;
	fma.rn.f32 	%f402, %f400, 0fB3A22168, %f401;
	fma.rn.f32 	%f649, %f400, 0fA7C234C5, %f402;
	abs.f32 	%f98, %f86;
	setp.ltu.f32 	%p93, %f98, 0f47CE4780;
	@%p93 bra 	$L__BB0_100;
	setp.neu.f32 	%p94, %f98, 0f7F800000;
	@%p94 bra 	$L__BB0_95;
	mov.f32 	%f405, 0f00000000;
	mul.rn.f32 	%f649, %f86, %f405;
	mov.b32 	%r779, 0;
	bra.uni 	$L__BB0_100;
$L__BB0_95:
	mov.b32 	%r158, %f86;
	shl.b32 	%r532, %r158, 8;
	or.b32  	%r159, %r532, -2147483648;
	mov.b64 	%rd340, 0;
	mov.b32 	%r776, 0;
$L__BB0_96:
	.pragma "nounroll";
	mul.wide.u32 	%rd225, %r776, 4;
	mov.u64 	%rd226, __cudart_i2opi_f;
	add.s64 	%rd227, %rd226, %rd225;
	ld.global.nc.u32 	%r533, [%rd227];
	mad.wide.u32 	%rd228, %r533, %r159, %rd340;
	shr.u64 	%rd340, %rd228, 32;
	add.s64 	%rd229, %rd9, %rd225;
	st.local.u32 	[%rd229], %rd228;
	add.s32 	%r776, %r776, 1;
	setp.ne.s32 	%p95, %r776, 6;
	@%p95 bra 	$L__BB0_96;
	shr.u32 	%r534, %r158, 23;
	st.local.u32 	[%rd9+24], %rd340;
	and.b32  	%r162, %r534, 31;
	and.b32  	%r535, %r534, 224;
	add.s32 	%r536, %r535, -128;
	shr.u32 	%r537, %r536, 5;
	mul.wide.u32 	%rd230, %r537, 4;
	sub.s64 	%rd60, %rd9, %rd230;
	ld.local.u32 	%r777, [%rd60+24];
	ld.local.u32 	%r778, [%rd60+20];
	setp.eq.s32 	%p96, %r162, 0;
	@%p96 bra 	$L__BB0_99;
	shf.l.wrap.b32 	%r777, %r778, %r777, %r162;
	ld.local.u32 	%r538, [%rd60+16];
	shf.l.wrap.b32 	%r778, %r538, %r778, %r162;
$L__BB0_99:
	shr.u32 	%r539, %r777, 30;
	shf.l.wrap.b32 	%r540, %r778, %r777, 2;
	shl.b32 	%r541, %r778, 2;
	shr.u32 	%r542, %r540, 31;
	add.s32 	%r543, %r542, %r539;
	neg.s32 	%r544, %r543;
	setp.lt.s32 	%p97, %r158, 0;
	selp.b32 	%r779, %r544, %r543, %p97;
	xor.b32  	%r545, %r540, %r158;
	shr.s32 	%r546, %r540, 31;
	xor.b32  	%r547, %r546, %r540;
	xor.b32  	%r548, %r546, %r541;
	cvt.u64.u32 	%rd231, %r547;
	shl.b64 	%rd232, %rd231, 32;
	cvt.u64.u32 	%rd233, %r548;
	or.b64  	%rd234, %rd232, %rd233;
	cvt.rn.f64.s64 	%fd23, %rd234;
	mul.f64 	%fd24, %fd23, 0d3BF921FB54442D19;
	cvt.rn.f32.f64 	%f403, %fd24;
	neg.f32 	%f404, %f403;
	setp.lt.s32 	%p98, %r545, 0;
	selp.f32 	%f649, %f404, %f403, %p98;
$L__BB0_100:
	add.s32 	%r550, %r779, 1;
	mul.rn.f32 	%f406, %f649, %f649;
	and.b32  	%r551, %r779, 1;
	setp.eq.b32 	%p99, %r551, 1;
	selp.f32 	%f407, %f649, 0f3F800000, %p99;
	fma.rn.f32 	%f408, %f406, %f407, 0f00000000;
	fma.rn.f32 	%f409, %f406, 0f37CBAC00, 0fBAB607ED;
	selp.f32 	%f410, 0fB94D4153, %f409, %p99;
	selp.f32 	%f411, 0f3C0885E4, 0f3D2AAABB, %p99;
	fma.rn.f32 	%f412, %f410, %f406, %f411;
	selp.f32 	%f413, 0fBE2AAAA8, 0fBEFFFFFF, %p99;
	fma.rn.f32 	%f414, %f412, %f406, %f413;
	fma.rn.f32 	%f415, %f414, %f408, %f407;
	and.b32  	%r552, %r550, 2;
	setp.eq.s32 	%p100, %r552, 0;
	mov.f32 	%f416, 0f00000000;
	sub.f32 	%f417, %f416, %f415;
	selp.f32 	%f102, %f415, %f417, %p100;
	mul.f32 	%f418, %f87, 0f3F22F983;
	cvt.rni.s32.f32 	%r783, %f418;
	cvt.rn.f32.s32 	%f419, %r783;
	fma.rn.f32 	%f420, %f419, 0fBFC90FDA, %f87;
	fma.rn.f32 	%f421, %f419, 0fB3A22168, %f420;
	fma.rn.f32 	%f650, %f419, 0fA7C234C5, %f421;
	abs.f32 	%f104, %f87;
	setp.ltu.f32 	%p101, %f104, 0f47CE4780;
	@%p101 bra 	$L__BB0_108;
	setp.neu.f32 	%p102, %f104, 0f7F800000;
	@%p102 bra 	$L__BB0_103;
	mov.f32 	%f424, 0f00000000;
	mul.rn.f32 	%f650, %f87, %f424;
	mov.b32 	%r783, 0;
	bra.uni 	$L__BB0_108;
$L__BB0_103:
	mov.b32 	%r172, %f87;
	shl.b32 	%r554, %r172, 8;
	or.b32  	%r173, %r554, -2147483648;
	mov.b64 	%rd341, 0;
	mov.b32 	%r780, 0;
$L__BB0_104:
	.pragma "nounroll";
	mul.wide.u32 	%rd236, %r780, 4;
	mov.u64 	%rd237, __cudart_i2opi_f;
	add.s64 	%rd238, %rd237, %rd236;
	ld.global.nc.u32 	%r555, [%rd238];
	mad.wide.u32 	%rd239, %r555, %r173, %rd341;
	shr.u64 	%rd341, %rd239, 32;
	add.s64 	%rd240, %rd8, %rd236;
	st.local.u32 	[%rd240], %rd239;
	add.s32 	%r780, %r780, 1;
	setp.ne.s32 	%p103, %r780, 6;
	@%p103 bra 	$L__BB0_104;
	shr.u32 	%r556, %r172, 23;
	st.local.u32 	[%rd8+24], %rd341;
	and.b32  	%r176, %r556, 31;
	and.b32  	%r557, %r556, 224;
	add.s32 	%r558, %r557, -128;
	shr.u32 	%r559, %r558, 5;
	mul.wide.u32 	%rd241, %r559, 4;
	sub.s64 	%rd63, %rd8, %rd241;
	ld.local.u32 	%r781, [%rd63+24];
	ld.local.u32 	%r782, [%rd63+20];
	setp.eq.s32 	%p104, %r176, 0;
	@%p104 bra 	$L__BB0_107;
	shf.l.wrap.b32 	%r781, %r782, %r781, %r176;
	ld.local.u32 	%r560, [%rd63+16];
	shf.l.wrap.b32 	%r782, %r560, %r782, %r176;
$L__BB0_107:
	shr.u32 	%r561, %r781, 30;
	shf.l.wrap.b32 	%r562, %r782, %r781, 2;
	shl.b32 	%r563, %r782, 2;
	shr.u32 	%r564, %r562, 31;
	add.s32 	%r565, %r564, %r561;
	neg.s32 	%r566, %r565;
	setp.lt.s32 	%p105, %r172, 0;
	selp.b32 	%r783, %r566, %r565, %p105;
	xor.b32  	%r567, %r562, %r172;
	shr.s32 	%r568, %r562, 31;
	xor.b32  	%r569, %r568, %r562;
	xor.b32  	%r570, %r568, %r563;
	cvt.u64.u32 	%rd242, %r569;
	shl.b64 	%rd243, %rd242, 32;
	cvt.u64.u32 	%rd244, %r570;
	or.b64  	%rd245, %rd243, %rd244;
	cvt.rn.f64.s64 	%fd25, %rd245;
	mul.f64 	%fd26, %fd25, 0d3BF921FB54442D19;
	cvt.rn.f32.f64 	%f422, %fd26;
	neg.f32 	%f423, %f422;
	setp.lt.s32 	%p106, %r567, 0;
	selp.f32 	%f650, %f423, %f422, %p106;
$L__BB0_108:
	add.s32 	%r572, %r783, 1;
	mul.rn.f32 	%f425, %f650, %f650;
	and.b32  	%r573, %r783, 1;
	setp.eq.b32 	%p107, %r573, 1;
	selp.f32 	%f426, %f650, 0f3F800000, %p107;
	fma.rn.f32 	%f427, %f425, %f426, 0f00000000;
	fma.rn.f32 	%f428, %f425, 0f37CBAC00, 0fBAB607ED;
	selp.f32 	%f429, 0fB94D4153, %f428, %p107;
	selp.f32 	%f430, 0f3C0885E4, 0f3D2AAABB, %p107;
	fma.rn.f32 	%f431, %f429, %f425, %f430;
	selp.f32 	%f432, 0fBE2AAAA8, 0fBEFFFFFF, %p107;
	fma.rn.f32 	%f433, %f431, %f425, %f432;
	fma.rn.f32 	%f434, %f433, %f427, %f426;
	and.b32  	%r574, %r572, 2;
	setp.eq.s32 	%p108, %r574, 0;
	mov.f32 	%f435, 0f00000000;
	sub.f32 	%f436, %f435, %f434;
	selp.f32 	%f108, %f434, %f436, %p108;
	mul.f32 	%f437, %f88, 0f3F22F983;
	cvt.rni.s32.f32 	%r787, %f437;
	cvt.rn.f32.s32 	%f438, %r787;
	fma.rn.f32 	%f439, %f438, 0fBFC90FDA, %f88;
	fma.rn.f32 	%f440, %f438, 0fB3A22168, %f439;
	fma.rn.f32 	%f651, %f438, 0fA7C234C5, %f440;
	abs.f32 	%f110, %f88;
	setp.ltu.f32 	%p109, %f110, 0f47CE4780;
	@%p109 bra 	$L__BB0_116;
	setp.neu.f32 	%p110, %f110, 0f7F800000;
	@%p110 bra 	$L__BB0_111;
	mov.f32 	%f443, 0f00000000;
	mul.rn.f32 	%f651, %f88, %f443;
	mov.b32 	%r787, 0;
	bra.uni 	$L__BB0_116;
$L__BB0_111:
	mov.b32 	%r186, %f88;
	shl.b32 	%r576, %r186, 8;
	or.b32  	%r187, %r576, -2147483648;
	mov.b64 	%rd342, 0;
	mov.b32 	%r784, 0;
$L__BB0_112:
	.pragma "nounroll";
	mul.wide.u32 	%rd247, %r784, 4;
	mov.u64 	%rd248, __cudart_i2opi_f;
	add.s64 	%rd249, %rd248, %rd247;
	ld.global.nc.u32 	%r577, [%rd249];
	mad.wide.u32 	%rd250, %r577, %r187, %rd342;
	shr.u64 	%rd342, %rd250, 32;
	add.s64 	%rd251, %rd7, %rd247;
	st.local.u32 	[%rd251], %rd250;
	add.s32 	%r784, %r784, 1;
	setp.ne.s32 	%p111, %r784, 6;
	@%p111 bra 	$L__BB0_112;
	shr.u32 	%r578, %r186, 23;
	st.local.u32 	[%rd7+24], %rd342;
	and.b32  	%r190, %r578, 31;
	and.b32  	%r579, %r578, 224;
	add.s32 	%r580, %r579, -128;
	shr.u32 	%r581, %r580, 5;
	mul.wide.u32 	%rd252, %r581, 4;
	sub.s64 	%rd66, %rd7, %rd252;
	ld.local.u32 	%r785, [%rd66+24];
	ld.local.u32 	%r786, [%rd66+20];
	setp.eq.s32 	%p112, %r190, 0;
	@%p112 bra 	$L__BB0_115;
	shf.l.wrap.b32 	%r785, %r786, %r785, %r190;
	ld.local.u32 	%r582, [%rd66+16];
	shf.l.wrap.b32 	%r786, %r582, %r786, %r190;
$L__BB0_115:
	shr.u32 	%r583, %r785, 30;
	shf.l.wrap.b32 	%r584, %r786, %r785, 2;
	shl.b32 	%r585, %r786, 2;
	shr.u32 	%r586, %r584, 31;
	add.s32 	%r587, %r586, %r583;
	neg.s32 	%r588, %r587;
	setp.lt.s32 	%p113, %r186, 0;
	selp.b32 	%r787, %r588, %r587, %p113;
	xor.b32  	%r589, %r584, %r186;
	shr.s32 	%r590, %r584, 31;
	xor.b32  	%r591, %r590, %r584;
	xor.b32  	%r592, %r590, %r585;
	cvt.u64.u32 	%rd253, %r591;
	shl.b64 	%rd254, %rd253, 32;
	cvt.u64.u32 	%rd255, %r592;
	or.b64  	%rd256, %rd254, %rd255;
	cvt.rn.f64.s64 	%fd27, %rd256;
	mul.f64 	%fd28, %fd27, 0d3BF921FB54442D19;
	cvt.rn.f32.f64 	%f441, %fd28;
	neg.f32 	%f442, %f441;
	setp.lt.s32 	%p114, %r589, 0;
	selp.f32 	%f651, %f442, %f441, %p114;
$L__BB0_116:
	mul.rn.f32 	%f444, %f651, %f651;
	and.b32  	%r594, %r787, 1;
	setp.eq.b32 	%p115, %r594, 1;
	selp.f32 	%f445, 0f3F800000, %f651, %p115;
	fma.rn.f32 	%f446, %f444, %f445, 0f00000000;
	fma.rn.f32 	%f447, %f444, 0f37CBAC00, 0fBAB607ED;
	selp.f32 	%f448, %f447, 0fB94D4153, %p115;
	selp.f32 	%f449, 0f3D2AAABB, 0f3C0885E4, %p115;
	fma.rn.f32 	%f450, %f448, %f444, %f449;
	selp.f32 	%f451, 0fBEFFFFFF, 0fBE2AAAA8, %p115;
	fma.rn.f32 	%f452, %f450, %f444, %f451;
	fma.rn.f32 	%f453, %f452, %f446, %f445;
	and.b32  	%r595, %r787, 2;
	setp.eq.s32 	%p116, %r595, 0;
	mov.f32 	%f454, 0f00000000;
	sub.f32 	%f455, %f454, %f453;
	selp.f32 	%f114, %f453, %f455, %p116;
	mul.f32 	%f456, %f89, 0f3F22F983;
	cvt.rni.s32.f32 	%r791, %f456;
	cvt.rn.f32.s32 	%f457, %r791;
	fma.rn.f32 	%f458, %f457, 0fBFC90FDA, %f89;
	fma.rn.f32 	%f459, %f457, 0fB3A22168, %f458;
	fma.rn.f32 	%f652, %f457, 0fA7C234C5, %f459;
	abs.f32 	%f116, %f89;
	setp.ltu.f32 	%p117, %f116, 0f47CE4780;
	@%p117 bra 	$L__BB0_124;
	setp.neu.f32 	%p118, %f116, 0f7F800000;
	@%p118 bra 	$L__BB0_119;
	mov.f32 	%f462, 0f00000000;
	mul.rn.f32 	%f652, %f89, %f462;
	mov.b32 	%r791, 0;
	bra.uni 	$L__BB0_124;
$L__BB0_119:
	mov.b32 	%r200, %f89;
	shl.b32 	%r597, %r200, 8;
	or.b32  	%r201, %r597, -2147483648;
	mov.b64 	%rd343, 0;
	mov.b32 	%r788, 0;
$L__BB0_120:
	.pragma "nounroll";
	mul.wide.u32 	%rd258, %r788, 4;
	mov.u64 	%rd259, __cudart_i2opi_f;
	add.s64 	%rd260, %rd259, %rd258;
	ld.global.nc.u32 	%r598, [%rd260];
	mad.wide.u32 	%rd261, %r598, %r201, %rd343;
	shr.u64 	%rd343, %rd261, 32;
	add.s64 	%rd262, %rd6, %rd258;
	st.local.u32 	[%rd262], %rd261;
	add.s32 	%r788, %r788, 1;
	setp.ne.s32 	%p119, %r788, 6;
	@%p119 bra 	$L__BB0_120;
	shr.u32 	%r599, %r200, 23;
	st.local.u32 	[%rd6+24], %rd343;
	and.b32  	%r204, %r599, 31;
	and.b32  	%r600, %r599, 224;
	add.s32 	%r601, %r600, -128;
	shr.u32 	%r602, %r601, 5;
	mul.wide.u32 	%rd263, %r602, 4;
	sub.s64 	%rd69, %rd6, %rd263;
	ld.local.u32 	%r789, [%rd69+24];
	ld.local.u32 	%r790, [%rd69+20];
	setp.eq.s32 	%p120, %r204, 0;
	@%p120 bra 	$L__BB0_123;
	shf.l.wrap.b32 	%r789, %r790, %r789, %r204;
	ld.local.u32 	%r603, [%rd69+16];
	shf.l.wrap.b32 	%r790, %r603, %r790, %r204;
$L__BB0_123:
	shr.u32 	%r604, %r789, 30;
	shf.l.wrap.b32 	%r605, %r790, %r789, 2;
	shl.b32 	%r606, %r790, 2;
	shr.u32 	%r607, %r605, 31;
	add.s32 	%r608, %r607, %r604;
	neg.s32 	%r609, %r608;
	setp.lt.s32 	%p121, %r200, 0;
	selp.b32 	%r791, %r609, %r608, %p121;
	xor.b32  	%r610, %r605, %r200;
	shr.s32 	%r611, %r605, 31;
	xor.b32  	%r612, %r611, %r605;
	xor.b32  	%r613, %r611, %r606;
	cvt.u64.u32 	%rd264, %r612;
	shl.b64 	%rd265, %rd264, 32;
	cvt.u64.u32 	%rd266, %r613;
	or.b64  	%rd267, %rd265, %rd266;
	cvt.rn.f64.s64 	%fd29, %rd267;
	mul.f64 	%fd30, %fd29, 0d3BF921FB54442D19;
	cvt.rn.f32.f64 	%f460, %fd30;
	neg.f32 	%f461, %f460;
	setp.lt.s32 	%p122, %r610, 0;
	selp.f32 	%f652, %f461, %f460, %p122;
$L__BB0_124:
	mul.rn.f32 	%f463, %f652, %f652;
	and.b32  	%r615, %r791, 1;
	setp.eq.b32 	%p123, %r615, 1;
	selp.f32 	%f464, 0f3F800000, %f652, %p123;
	fma.rn.f32 	%f465, %f463, %f464, 0f00000000;
	fma.rn.f32 	%f466, %f463, 0f37CBAC00, 0fBAB607ED;
	selp.f32 	%f467, %f466, 0fB94D4153, %p123;
	selp.f32 	%f468, 0f3D2AAABB, 0f3C0885E4, %p123;
	fma.rn.f32 	%f469, %f467, %f463, %f468;
	selp.f32 	%f470, 0fBEFFFFFF, 0fBE2AAAA8, %p123;
	fma.rn.f32 	%f471, %f469, %f463, %f470;
	fma.rn.f32 	%f472, %f471, %f465, %f464;
	and.b32  	%r616, %r791, 2;
	setp.eq.s32 	%p124, %r616, 0;
	mov.f32 	%f473, 0f00000000;
	sub.f32 	%f474, %f473, %f472;
	selp.f32 	%f120, %f472, %f474, %p124;
	mul.f32 	%f475, %f90, 0f3F22F983;
	cvt.rni.s32.f32 	%r795, %f475;
	cvt.rn.f32.s32 	%f476, %r795;
	fma.rn.f32 	%f477, %f476, 0fBFC90FDA, %f90;
	fma.rn.f32 	%f478, %f476, 0fB3A22168, %f477;
	fma.rn.f32 	%f653, %f476, 0fA7C234C5, %f478;
	abs.f32 	%f122, %f90;
	setp.ltu.f32 	%p125, %f122, 0f47CE4780;
	@%p125 bra 	$L__BB0_132;
	setp.neu.f32 	%p126, %f122, 0f7F800000;
	@%p126 bra 	$L__BB0_127;
	mov.f32 	%f481, 0f00000000;
	mul.rn.f32 	%f653, %f90, %f481;
	mov.b32 	%r795, 0;
	bra.uni 	$L__BB0_132;
$L__BB0_127:
	mov.b32 	%r214, %f90;
	shl.b32 	%r618, %r214, 8;
	or.b32  	%r215, %r618, -2147483648;
	mov.b64 	%rd344, 0;
	mov.b32 	%r792, 0;
$L__BB0_128:
	.pragma "nounroll";
	mul.wide.u32 	%rd269, %r792, 4;
	mov.u64 	%rd270, __cudart_i2opi_f;
	add.s64 	%rd271, %rd270, %rd269;
	ld.global.nc.u32 	%r619, [%rd271];
	mad.wide.u32 	%rd272, %r619, %r215, %rd344;
	shr.u64 	%rd344, %rd272, 32;
	add.s64 	%rd273, %rd5, %rd269;
	st.local.u32 	[%rd273], %rd272;
	add.s32 	%r792, %r792, 1;
	setp.ne.s32 	%p127, %r792, 6;
	@%p127 bra 	$L__BB0_128;
	shr.u32 	%r620, %r214, 23;
	st.local.u32 	[%rd5+24], %rd344;
	and.b32  	%r218, %r620, 31;
	and.b32  	%r621, %r620, 224;
	add.s32 	%r622, %r621, -128;
	shr.u32 	%r623, %r622, 5;
	mul.wide.u32 	%rd274, %r623, 4;
	sub.s64 	%rd72, %rd5, %rd274;
	ld.local.u32 	%r793, [%rd72+24];
	ld.local.u32 	%r794, [%rd72+20];
	setp.eq.s32 	%p128, %r218, 0;
	@%p128 bra 	$L__BB0_131;
	shf.l.wrap.b32 	%r793, %r794, %r793, %r218;
	ld.local.u32 	%r624, [%rd72+16];
	shf.l.wrap.b32 	%r794, %r624, %r794, %r218;
$L__BB0_131:
	shr.u32 	%r625, %r793, 30;
	shf.l.wrap.b32 	%r626, %r794, %r793, 2;
	shl.b32 	%r627, %r794, 2;
	shr.u32 	%r628, %r626, 31;
	add.s32 	%r629, %r628, %r625;
	neg.s32 	%r630, %r629;
	setp.lt.s32 	%p129, %r214, 0;
	selp.b32 	%r795, %r630, %r629, %p129;
	xor.b32  	%r631, %r626, %r214;
	shr.s32 	%r632, %r626, 31;
	xor.b32  	%r633, %r632, %r626;
	xor.b32  	%r634, %r632, %r627;
	cvt.u64.u32 	%rd275, %r633;
	shl.b64 	%rd276, %rd275, 32;
	cvt.u64.u32 	%rd277, %r634;
	or.b64  	%rd278, %rd276, %rd277;
	cvt.rn.f64.s64 	%fd31, %rd278;
	mul.f64 	%fd32, %fd31, 0d3BF921FB54442D19;
	cvt.rn.f32.f64 	%f479, %fd32;
	neg.f32 	%f480, %f479;
	setp.lt.s32 	%p130, %r631, 0;
	selp.f32 	%f653, %f480, %f479, %p130;
$L__BB0_132:
	mul.rn.f32 	%f482, %f653, %f653;
	and.b32  	%r636, %r795, 1;
	setp.eq.b32 	%p131, %r636, 1;
	selp.f32 	%f483, 0f3F800000, %f653, %p131;
	fma.rn.f32 	%f484, %f482, %f483, 0f00000000;
	fma.rn.f32 	%f485, %f482, 0f37CBAC00, 0fBAB607ED;
	selp.f32 	%f486, %f485, 0fB94D4153, %p131;
	selp.f32 	%f487, 0f3D2AAABB, 0f3C0885E4, %p131;
	fma.rn.f32 	%f488, %f486, %f482, %f487;
	selp.f32 	%f489, 0fBEFFFFFF, 0fBE2AAAA8, %p131;
	fma.rn.f32 	%f490, %f488, %f482, %f489;
	fma.rn.f32 	%f491, %f490, %f484, %f483;
	and.b32  	%r637, %r795, 2;
	setp.eq.s32 	%p132, %r637, 0;
	mov.f32 	%f492, 0f00000000;
	sub.f32 	%f493, %f492, %f491;
	selp.f32 	%f494, %f491, %f493, %p132;
	mul.f32 	%f495, %f102, %f120;
	fma.rn.f32 	%f496, %f96, %f114, %f495;
	fma.rn.f32 	%f497, %f108, %f494, %f496;
	div.rn.f32 	%f498, %f84, 0f41400000;
	sub.f32 	%f499, %f498, %f497;
	abs.f32 	%f500, %f499;
	fma.rn.f32 	%f501, %f500, 0f3ECCCCCD, 0f3A83126F;
	mul.f32 	%f502, %f633, %f633;
	fma.rn.f32 	%f503, %f634, %f634, %f502;
	sqrt.rn.f32 	%f504, %f503;
	mov.f32 	%f505, 0f40000000;
	sub.f32 	%f506, %f505, %f504;
	max.f32 	%f126, %f501, %f506;
	add.f32 	%f507, %f12, %f632;
	fma.rn.f32 	%f127, %f634, 0f3FC00000, %f507;
	mul.f32 	%f508, %f127, 0f3F22F983;
	cvt.rni.s32.f32 	%r799, %f508;
	cvt.rn.f32.s32 	%f509, %r799;
	fma.rn.f32 	%f510, %f509, 0fBFC90FDA, %f127;
	fma.rn.f32 	%f511, %f509, 0fB3A22168, %f510;
	fma.rn.f32 	%f654, %f509, 0fA7C234C5, %f511;
	abs.f32 	%f129, %f127;
	setp.ltu.f32 	%p133, %f129, 0f47CE4780;
	@%p133 bra 	$L__BB0_140;
	setp.neu.f32 	%p134, %f129, 0f7F800000;
	@%p134 bra 	$L__BB0_135;
	mov.f32 	%f514, 0f00000000;
	mul.rn.f32 	%f654, %f127, %f514;
	mov.b32 	%r799, 0;
	bra.uni 	$L__BB0_140;
$L__BB0_135:
	mov.b32 	%r228, %f127;
	shl.b32 	%r639, %r228, 8;
	or.b32  	%r229, %r639, -2147483648;
	mov.b64 	%rd345, 0;
	mov.b32 	%r796, 0;
$L__BB0_136:
	.pragma "nounroll";
	mul.wide.u32 	%rd280, %r796, 4;
	mov.u64 	%rd281, __cudart_i2opi_f;
	add.s64 	%rd282, %rd281, %rd280;
	ld.global.nc.u32 	%r640, [%rd282];
	mad.wide.u32 	%rd283, %r640, %r229, %rd345;
	shr.u64 	%rd345, %rd283, 32;
	add.s64 	%rd284, %rd4, %rd280;
	st.local.u32 	[%rd284], %rd283;
	add.s32 	%r796, %r796, 1;
	setp.ne.s32 	%p135, %r796, 6;
	@%p135 bra 	$L__BB0_136;
	shr.u32 	%r641, %r228, 23;
	st.local.u32 	[%rd4+24], %rd345;
	and.b32  	%r232, %r641, 31;
	and.b32  	%r642, %r641, 224;
	add.s32 	%r643, %r642, -128;
	shr.u32 	%r644, %r643, 5;
	mul.wide.u32 	%rd285, %r644, 4;
	sub.s64 	%rd75, %rd4, %rd285;
	ld.local.u32 	%r797, [%rd75+24];
	ld.local.u32 	%r798, [%rd75+20];
	setp.eq.s32 	%p136, %r232, 0;
	@%p136 bra 	$L__BB0_139;
	shf.l.wrap.b32 	%r797, %r798, %r797, %r232;
	ld.local.u32 	%r645, [%rd75+16];
	shf.l.wrap.b32 	%r798, %r645, %r798, %r232;
$L__BB0_139:
	shr.u32 	%r646, %r797, 30;
	shf.l.wrap.b32 	%r647, %r798, %r797, 2;
	shl.b32 	%r648, %r798, 2;
	shr.u32 	%r649, %r647, 31;
	add.s32 	%r650, %r649, %r646;
	neg.s32 	%r651, %r650;
	setp.lt.s32 	%p137, %r228, 0;
	selp.b32 	%r799, %r651, %r650, %p137;
	xor.b32  	%r652, %r647, %r228;
	shr.s32 	%r653, %r647, 31;
	xor.b32  	%r654, %r653, %r647;
	xor.b32  	%r655, %r653, %r648;
	cvt.u64.u32 	%rd286, %r654;
	shl.b64 	%rd287, %rd286, 32;
	cvt.u64.u32 	%rd288, %r655;
	or.b64  	%rd289, %rd287, %rd288;
	cvt.rn.f64.s64 	%fd33, %rd289;
	mul.f64 	%fd34, %fd33, 0d3BF921FB54442D19;
	cvt.rn.f32.f64 	%f512, %fd34;
	neg.f32 	%f513, %f512;
	setp.lt.s32 	%p138, %r652, 0;
	selp.f32 	%f654, %f513, %f512, %p138;
$L__BB0_140:
	mul.rn.f32 	%f515, %f654, %f654;
	and.b32  	%r657, %r799, 1;
	setp.eq.b32 	%p139, %r657, 1;
	selp.f32 	%f516, 0f3F800000, %f654, %p139;
	fma.rn.f32 	%f517, %f515, %f516, 0f00000000;
	fma.rn.f32 	%f518, %f515, 0f37CBAC00, 0fBAB607ED;
	selp.f32 	%f519, %f518, 0fB94D4153, %p139;
	selp.f32 	%f520, 0f3D2AAABB, 0f3C0885E4, %p139;
	fma.rn.f32 	%f521, %f519, %f515, %f520;
	selp.f32 	%f522, 0fBEFFFFFF, 0fBE2AAAA8, %p139;
	fma.rn.f32 	%f523, %f521, %f515, %f522;
	fma.rn.f32 	%f524, %f523, %f517, %f516;
	and.b32  	%r658, %r799, 2;
	setp.eq.s32 	%p140, %r658, 0;
	mov.f32 	%f525, 0f00000000;
	sub.f32 	%f526, %f525, %f524;
	selp.f32 	%f527, %f524, %f526, %p140;
	fma.rn.f32 	%f528, %f633, 0f3F400000, %f527;
	abs.f32 	%f529, %f528;
	fma.rn.f32 	%f133, %f529, 0f3E4CCCCD, %f126;
	fma.rn.f32 	%f634, %f631, %f133, %f634;
	fma.rn.f32 	%f633, %f630, %f133, %f633;
	fma.rn.f32 	%f632, %f629, %f133, %f632;
	mul.f32 	%f530, %f633, %f633;
	fma.rn.f32 	%f531, %f634, %f634, %f530;
	sqrt.rn.f32 	%f532, %f531;
	cvt.rn.f32.u32 	%f533, %r731;
	fma.rn.f32 	%f137, %f532, 0f3DCCCCCD, %f533;
	add.f32 	%f138, %f137, 0f40400000;
	mul.f32 	%f534, %f138, 0f3F22F983;
	cvt.rni.s32.f32 	%r803, %f534;
	cvt.rn.f32.s32 	%f535, %r803;
	fma.rn.f32 	%f536, %f535, 0fBFC90FDA, %f138;
	fma.rn.f32 	%f537, %f535, 0fB3A22168, %f536;
	fma.rn.f32 	%f655, %f535, 0fA7C234C5, %f537;
	abs.f32 	%f140, %f138;
	setp.ltu.f32 	%p141, %f140, 0f47CE4780;
	@%p141 bra 	$L__BB0_148;
	setp.neu.f32 	%p142, %f140, 0f7F800000;
	@%p142 bra 	$L__BB0_143;
	mov.f32 	%f540, 0f00000000;
	mul.rn.f32 	%f655, %f138, %f540;
	mov.b32 	%r803, 0;
	bra.uni 	$L__BB0_148;
$L__BB0_143:
	mov.b32 	%r242, %f138;
	shl.b32 	%r660, %r242, 8;
	or.b32  	%r243, %r660, -2147483648;
	mov.b64 	%rd346, 0;
	mov.b32 	%r800, 0;
$L__BB0_144:
	.pragma "nounroll";
	mul.wide.u32 	%rd291, %r800, 4;
	mov.u64 	%rd292, __cudart_i2opi_f;
	add.s64 	%rd293, %rd292, %rd291;
	ld.global.nc.u32 	%r661, [%rd293];
	mad.wide.u32 	%rd294, %r661, %r243, %rd346;
	shr.u64 	%rd346, %rd294, 32;
	add.s64 	%rd295, %rd3, %rd291;
	st.local.u32 	[%rd295], %rd294;
	add.s32 	%r800, %r800, 1;
	setp.ne.s32 	%p143, %r800, 6;
	@%p143 bra 	$L__BB0_144;
	shr.u32 	%r662, %r242, 23;
	st.local.u32 	[%rd3+24], %rd346;
	and.b32  	%r246, %r662, 31;
	and.b32  	%r663, %r662, 224;
	add.s32 	%r664, %r663, -128;
	shr.u32 	%r665, %r664, 5;
	mul.wide.u32 	%rd296, %r665, 4;
	sub.s64 	%rd78, %rd3, %rd296;
	ld.local.u32 	%r801, [%rd78+24];
	ld.local.u32 	%r802, [%rd78+20];
	setp.eq.s32 	%p144, %r246, 0;
	@%p144 bra 	$L__BB0_147;
	shf.l.wrap.b32 	%r801, %r802, %r801, %r246;
	ld.local.u32 	%r666, [%rd78+16];
	shf.l.wrap.b32 	%r802, %r666, %r802, %r246;
$L__BB0_147:
	shr.u32 	%r667, %r801, 30;
	shf.l.wrap.b32 	%r668, %r802, %r801, 2;
	shl.b32 	%r669, %r802, 2;
	shr.u32 	%r670, %r668, 31;
	add.s32 	%r671, %r670, %r667;
	neg.s32 	%r672, %r671;
	setp.lt.s32 	%p145, %r242, 0;
	selp.b32 	%r803, %r672, %r671, %p145;
	xor.b32  	%r673, %r668, %r242;
	shr.s32 	%r674, %r668, 31;
	xor.b32  	%r675, %r674, %r668;
	xor.b32  	%r676, %r674, %r669;
	cvt.u64.u32 	%rd297, %r675;
	shl.b64 	%rd298, %rd297, 32;
	cvt.u64.u32 	%rd299, %r676;
	or.b64  	%rd300, %rd298, %rd299;
	cvt.rn.f64.s64 	%fd35, %rd300;
	mul.f64 	%fd36, %fd35, 0d3BF921FB54442D19;
	cvt.rn.f32.f64 	%f538, %fd36;
	neg.f32 	%f539, %f538;
	setp.lt.s32 	%p146, %r673, 0;
	selp.f32 	%f655, %f539, %f538, %p146;
$L__BB0_148:
	mul.rn.f32 	%f541, %f655, %f655;
	and.b32  	%r678, %r803, 1;
	setp.eq.b32 	%p147, %r678, 1;
	selp.f32 	%f542, 0f3F800000, %f655, %p147;
	fma.rn.f32 	%f543, %f541, %f542, 0f00000000;
	fma.rn.f32 	%f544, %f541, 0f37CBAC00, 0fBAB607ED;
	selp.f32 	%f545, %f544, 0fB94D4153, %p147;
	selp.f32 	%f546, 0f3D2AAABB, 0f3C0885E4, %p147;
	fma.rn.f32 	%f547, %f545, %f541, %f546;
	selp.f32 	%f548, 0fBEFFFFFF, 0fBE2AAAA8, %p147;
	fma.rn.f32 	%f549, %f547, %f541, %f548;
	fma.rn.f32 	%f550, %f549, %f543, %f542;
	and.b32  	%r679, %r803, 2;
	setp.eq.s32 	%p148, %r679, 0;
	mov.f32 	%f551, 0f00000000;
	sub.f32 	%f552, %f551, %f550;
	selp.f32 	%f144, %f550, %f552, %p148;
	add.f32 	%f145, %f137, 0f3FC00000;
	mul.f32 	%f553, %f145, 0f3F22F983;
	cvt.rni.s32.f32 	%r807, %f553;
	cvt.rn.f32.s32 	%f554, %r807;
	fma.rn.f32 	%f555, %f554, 0fBFC90FDA, %f145;
	fma.rn.f32 	%f556, %f554, 0fB3A22168, %f555;
	fma.rn.f32 	%f656, %f554, 0fA7C234C5, %f556;
	abs.f32 	%f147, %f145;
	setp.ltu.f32 	%p149, %f147, 0f47CE4780;
	@%p149 bra 	$L__BB0_156;
	setp.neu.f32 	%p150, %f147, 0f7F800000;
	@%p150 bra 	$L__BB0_151;
	mov.f32 	%f559, 0f00000000;
	mul.rn.f32 	%f656, %f145, %f559;
	mov.b32 	%r807, 0;
	bra.uni 	$L__BB0_156;
$L__BB0_151:
	mov.b32 	%r256, %f145;
	shl.b32 	%r681, %r256, 8;
	or.b32  	%r257, %r681, -2147483648;
	mov.b64 	%rd347, 0;
	mov.b32 	%r804, 0;
$L__BB0_152:
	.pragma "nounroll";
	mul.wide.u32 	%rd302, %r804, 4;
	mov.u64 	%rd303, __cudart_i2opi_f;
	add.s64 	%rd304, %rd303, %rd302;
	ld.global.nc.u32 	%r682, [%rd304];
	mad.wide.u32 	%rd305, %r682, %r257, %rd347;
	shr.u64 	%rd347, %rd305, 32;
	add.s64 	%rd306, %rd2, %rd302;
	st.local.u32 	[%rd306], %rd305;
	add.s32 	%r804, %r804, 1;
	setp.ne.s32 	%p151, %r804, 6;
	@%p151 bra 	$L__BB0_152;
	shr.u32 	%r683, %r256, 23;
	st.local.u32 	[%rd2+24], %rd347;
	and.b32  	%r260, %r683, 31;
	and.b32  	%r684, %r683, 224;
	add.s32 	%r685, %r684, -128;
	shr.u32 	%r686, %r685, 5;
	mul.wide.u32 	%rd307, %r686, 4;
	sub.s64 	%rd81, %rd2, %rd307;
	ld.local.u32 	%r805, [%rd81+24];
	ld.local.u32 	%r806, [%rd81+20];
	setp.eq.s32 	%p152, %r260, 0;
	@%p152 bra 	$L__BB0_155;
	shf.l.wrap.b32 	%r805, %r806, %r805, %r260;
	ld.local.u32 	%r687, [%rd81+16];
	shf.l.wrap.b32 	%r806, %r687, %r806, %r260;
$L__BB0_155:
	shr.u32 	%r688, %r805, 30;
	shf.l.wrap.b32 	%r689, %r806, %r805, 2;
	shl.b32 	%r690, %r806, 2;
	shr.u32 	%r691, %r689, 31;
	add.s32 	%r692, %r691, %r688;
	neg.s32 	%r693, %r692;
	setp.lt.s32 	%p153, %r256, 0;
	selp.b32 	%r807, %r693, %r692, %p153;
	xor.b32  	%r694, %r689, %r256;
	shr.s32 	%r695, %r689, 31;
	xor.b32  	%r696, %r695, %r689;
	xor.b32  	%r697, %r695, %r690;
	cvt.u64.u32 	%rd308, %r696;
	shl.b64 	%rd309, %rd308, 32;
	cvt.u64.u32 	%rd310, %r697;
	or.b64  	%rd311, %rd309, %rd310;
	cvt.rn.f64.s64 	%fd37, %rd311;
	mul.f64 	%fd38, %fd37, 0d3BF921FB54442D19;
	cvt.rn.f32.f64 	%f557, %fd38;
	neg.f32 	%f558, %f557;
	setp.lt.s32 	%p154, %r694, 0;
	selp.f32 	%f656, %f558, %f557, %p154;
$L__BB0_156:
	mul.rn.f32 	%f560, %f656, %f656;
	and.b32  	%r699, %r807, 1;
	setp.eq.b32 	%p155, %r699, 1;
	selp.f32 	%f561, 0f3F800000, %f656, %p155;
	fma.rn.f32 	%f562, %f560, %f561, 0f00000000;
	fma.rn.f32 	%f563, %f560, 0f37CBAC00, 0fBAB607ED;
	selp.f32 	%f564, %f563, 0fB94D4153, %p155;
	selp.f32 	%f565, 0f3D2AAABB, 0f3C0885E4, %p155;
	fma.rn.f32 	%f566, %f564, %f560, %f565;
	selp.f32 	%f567, 0fBEFFFFFF, 0fBE2AAAA8, %p155;
	fma.rn.f32 	%f568, %f566, %f560, %f567;
	fma.rn.f32 	%f569, %f568, %f562, %f561;
	and.b32  	%r700, %r807, 2;
	setp.eq.s32 	%p156, %r700, 0;
	mov.f32 	%f570, 0f00000000;
	sub.f32 	%f571, %f570, %f569;
	selp.f32 	%f151, %f569, %f571, %p156;
	add.f32 	%f152, %f137, 0f3F800000;
	mul.f32 	%f572, %f152, 0f3F22F983;
	cvt.rni.s32.f32 	%r811, %f572;
	cvt.rn.f32.s32 	%f573, %r811;
	fma.rn.f32 	%f574, %f573, 0fBFC90FDA, %f152;
	fma.rn.f32 	%f575, %f573, 0fB3A22168, %f574;
	fma.rn.f32 	%f657, %f573, 0fA7C234C5, %f575;
	abs.f32 	%f154, %f152;
	setp.ltu.f32 	%p157, %f154, 0f47CE4780;
	@%p157 bra 	$L__BB0_164;
	setp.neu.f32 	%p158, %f154, 0f7F800000;
	@%p158 bra 	$L__BB0_159;
	mov.f32 	%f578, 0f00000000;
	mul.rn.f32 	%f657, %f152, %f578;
	mov.b32 	%r811, 0;
	bra.uni 	$L__BB0_164;
$L__BB0_159:
	mov.b32 	%r270, %f152;
	shl.b32 	%r702, %r270, 8;
	or.b32  	%r271, %r702, -2147483648;
	mov.b64 	%rd348, 0;
	mov.b32 	%r808, 0;
$L__BB0_160:
	.pragma "nounroll";
	mul.wide.u32 	%rd313, %r808, 4;
	add.s64 	%rd315, %rd314, %rd313;
	ld.global.nc.u32 	%r703, [%rd315];
	mad.wide.u32 	%rd316, %r703, %r271, %rd348;
	shr.u64 	%rd348, %rd316, 32;
	add.s64 	%rd317, %rd1, %rd313;
	st.local.u32 	[%rd317], %rd316;
	add.s32 	%r808, %r808, 1;
	setp.ne.s32 	%p159, %r808, 6;
	@%p159 bra 	$L__BB0_160;
	shr.u32 	%r704, %r270, 23;
	st.local.u32 	[%rd1+24], %rd348;
	and.b32  	%r274, %r704, 31;
	and.b32  	%r705, %r704, 224;
	add.s32 	%r706, %r705, -128;
	shr.u32 	%r707, %r706, 5;
	mul.wide.u32 	%rd318, %r707, 4;
	sub.s64 	%rd84, %rd1, %rd318;
	ld.local.u32 	%r809, [%rd84+24];
	ld.local.u32 	%r810, [%rd84+20];
	setp.eq.s32 	%p160, %r274, 0;
	@%p160 bra 	$L__BB0_163;
	shf.l.wrap.b32 	%r809, %r810, %r809, %r274;
	ld.local.u32 	%r708, [%rd84+16];
	shf.l.wrap.b32 	%r810, %r708, %r810, %r274;
$L__BB0_163:
	shr.u32 	%r709, %r809, 30;
	shf.l.wrap.b32 	%r710, %r810, %r809, 2;
	shl.b32 	%r711, %r810, 2;
	shr.u32 	%r712, %r710, 31;
	add.s32 	%r713, %r712, %r709;
	neg.s32 	%r714, %r713;
	setp.lt.s32 	%p161, %r270, 0;
	selp.b32 	%r811, %r714, %r713, %p161;
	xor.b32  	%r715, %r710, %r270;
	shr.s32 	%r716, %r710, 31;
	xor.b32  	%r717, %r716, %r710;
	xor.b32  	%r718, %r716, %r711;
	cvt.u64.u32 	%rd319, %r717;
	shl.b64 	%rd320, %rd319, 32;
	cvt.u64.u32 	%rd321, %r718;
	or.b64  	%rd322, %rd320, %rd321;
	cvt.rn.f64.s64 	%fd39, %rd322;
	mul.f64 	%fd40, %fd39, 0d3BF921FB54442D19;
	cvt.rn.f32.f64 	%f576, %fd40;
	neg.f32 	%f577, %f576;
	setp.lt.s32 	%p162, %r715, 0;
	selp.f32 	%f657, %f577, %f576, %p162;
$L__BB0_164:
	mul.rn.f32 	%f579, %f657, %f657;
	and.b32  	%r720, %r811, 1;
	setp.eq.b32 	%p163, %r720, 1;
	selp.f32 	%f580, 0f3F800000, %f657, %p163;
	fma.rn.f32 	%f581, %f579, %f580, 0f00000000;
	fma.rn.f32 	%f582, %f579, 0f37CBAC00, 0fBAB607ED;
	selp.f32 	%f583, %f582, 0fB94D4153, %p163;
	selp.f32 	%f584, 0f3D2AAABB, 0f3C0885E4, %p163;
	fma.rn.f32 	%f585, %f583, %f579, %f584;
	selp.f32 	%f586, 0fBEFFFFFF, 0fBE2AAAA8, %p163;
	fma.rn.f32 	%f587, %f585, %f579, %f586;
	fma.rn.f32 	%f588, %f587, %f581, %f580;
	and.b32  	%r721, %r811, 2;
	setp.eq.s32 	%p164, %r721, 0;
	mov.f32 	%f589, 0f00000000;
	sub.f32 	%f590, %f589, %f588;
	selp.f32 	%f591, %f588, %f590, %p164;
	add.f32 	%f592, %f591, 0f3F800000;
	add.f32 	%f593, %f144, 0f3F800000;
	div.rn.f32 	%f594, %f593, %f133;
	add.f32 	%f595, %f151, 0f3F800000;
	div.rn.f32 	%f596, %f595, %f133;
	div.rn.f32 	%f597, %f592, %f133;
	add.f32 	%f637, %f637, %f594;
	add.f32 	%f636, %f636, %f596;
	add.f32 	%f635, %f635, %f597;
	add.s32 	%r731, %r731, 1;
	setp.ne.s32 	%p165, %r731, 10;
	@%p165 bra 	$L__BB0_4;
	ld.param.u32 	%r730, [_Z12renderKernelPhiif_param_1];
	ld.param.u64 	%rd326, [_Z12renderKernelPhiif_param_0];
	mul.f32 	%f598, %f637, %f637;
	mul.f32 	%f599, %f636, %f636;
	mul.f32 	%f600, %f635, %f635;
	div.rn.f32 	%f601, %f598, 0f44160000;
	div.rn.f32 	%f602, %f599, 0f44160000;
	div.rn.f32 	%f603, %f600, 0f44160000;
	fma.rn.f32 	%f604, %f601, 0f4020A3D7, 0f3CF5C28F;
	mul.f32 	%f605, %f601, %f604;
	fma.rn.f32 	%f606, %f601, 0f401B851F, 0f3F170A3D;
	fma.rn.f32 	%f607, %f601, %f606, 0f3E0F5C29;
	div.rn.f32 	%f608, %f605, %f607;
	fma.rn.f32 	%f609, %f602, 0f4020A3D7, 0f3CF5C28F;
	mul.f32 	%f610, %f602, %f609;
	fma.rn.f32 	%f611, %f602, 0f401B851F, 0f3F170A3D;
	fma.rn.f32 	%f612, %f602, %f611, 0f3E0F5C29;
	div.rn.f32 	%f613, %f610, %f612;
	fma.rn.f32 	%f614, %f603, 0f4020A3D7, 0f3CF5C28F;
	mul.f32 	%f615, %f603, %f614;
	fma.rn.f32 	%f616, %f603, 0f401B851F, 0f3F170A3D;
	fma.rn.f32 	%f617, %f603, %f616, 0f3E0F5C29;
	div.rn.f32 	%f618, %f615, %f617;
	max.f32 	%f619, %f608, 0f00000000;
	min.f32 	%f620, %f619, 0f3F800000;
	max.f32 	%f621, %f613, 0f00000000;
	min.f32 	%f622, %f621, 0f3F800000;
	max.f32 	%f623, %f618, 0f00000000;
	min.f32 	%f624, %f623, 0f3F800000;
	not.b32 	%r722, %r293;
	add.s32 	%r723, %r286, %r722;
	mad.lo.s32 	%r724, %r723, %r730, %r1;
	shl.b32 	%r725, %r724, 2;
	mul.f32 	%f625, %f624, 0f437F0000;
	cvt.rzi.u32.f32 	%r726, %f625;
	cvt.s64.s32 	%rd323, %r725;
	cvta.to.global.u64 	%rd324, %rd326;
	add.s64 	%rd325, %rd324, %rd323;
	st.global.u8 	[%rd325], %r726;
	mul.f32 	%f626, %f622, 0f437F0000;
	cvt.rzi.u32.f32 	%r727, %f626;
	st.global.u8 	[%rd325+1], %r727;
	mul.f32 	%f627, %f620, 0f437F0000;
	cvt.rzi.u32.f32 	%r728, %f627;
	st.global.u8 	[%rd325+2], %r728;
	mov.b16 	%rs1, 255;
	st.global.u8 	[%rd325+3], %rs1;
$L__BB0_166:
	ret;

}


// ===== COMPILED SASS (sm_100) =====

	.target	sm_100

	.elftype	@"ET_EXEC"


//--------------------- .note.nv.tkinfo           --------------------------
	.section	.note.nv.tkinfo,"",@"SHT_NOTE"
	.sectionflags	@"SHF_NOTE_NV_TKINFO"
	.tkinfo
        /*0018*/ 	.word	0x00000002
        /*0030*/ 	.string	""
        /*0030*/ 	.string	"ptxas"
        /*0030*/ 	.string	"Cuda compilation tools, release 13.0, V13.0.88"
        /*0030*/ 	.string	"Build cuda_13.0.r13.0/compiler.36424714_0"
        /*0030*/ 	.string	"-arch sm_100 -m 64 "



//--------------------- .note.nv.cuinfo           --------------------------
	.section	.note.nv.cuinfo,"",@"SHT_NOTE"
	.sectionflags	@"SHF_NOTE_NV_CUINFO"
        /*0018*/ 	.short	0x0002
        /*001a*/ 	.short	0x0064
        /*001c*/ 	.short	0x0082
	.zero		2


//--------------------- .nv.info                  --------------------------
	.section	.nv.info,"",@"SHT_CUDA_INFO"
	.align	4


	//----- nvinfo : EIATTR_REGCOUNT
	.align		4
        /*0000*/ 	.byte	0x04, 0x2f
        /*0002*/ 	.short	(.L_2 - .L_1)
	.align		4
.L_1:
        /*0004*/ 	.word	index@(_Z12renderKernelPhiif)
        /*0008*/ 	.word	0x00000020


	//----- nvinfo : EIATTR_FRAME_SIZE
	.align		4
.L_2:
        /*000c*/ 	.byte	0x04, 0x11
        /*000e*/ 	.short	(.L_4 - .L_3)
	.align		4
.L_3:
        /*0010*/ 	.word	index@($__internal_1_$__cuda_sm3x_div_rn_noftz_f32_slowpath)
        /*0014*/ 	.word	0x00000020


	//----- nvinfo : EIATTR_FRAME_SIZE
	.align		4
.L_4:
        /*0018*/ 	.byte	0x04, 0x11
        /*001a*/ 	.short	(.L_6 - .L_5)
	.align		4
.L_5:
        /*001c*/ 	.word	index@($__internal_0_$__cuda_sm20_sqrt_rn_f32_slowpath)
        /*0020*/ 	.word	0x00000020


	//----- nvinfo : EIATTR_FRAME_SIZE
	.align		4
.L_6:
        /*0024*/ 	.byte	0x04, 0x11
        /*0026*/ 	.short	(.L_8 - .L_7)
	.align		4
.L_7:
        /*0028*/ 	.word	index@(_Z12renderKernelPhiif)
        /*002c*/ 	.word	0x00000020


	//----- nvinfo : EIATTR_MIN_STACK_SIZE
	.align		4
.L_8:
        /*0030*/ 	.byte	0x04, 0x12
        /*0032*/ 	.short	(.L_10 - .L_9)
	.align		4
.L_9:
        /*0034*/ 	.word	index@(_Z12renderKernelPhiif)
        /*0038*/ 	.word	0x00000020
.L_10:


//--------------------- .nv.compat                --------------------------
	.section	.nv.compat,"",@"SHT_CUDA_COMPAT_INFO"
	.align	4
        /*0000*/ 	.byte	0x02, 0x09, 0x00, 0x00, 0x02, 0x02, 0x01, 0x00, 0x02, 0x05, 0x05, 0x00, 0x03, 0x07, 0x01, 0x01
        /*0010*/ 	.byte	0x02, 0x03, 0x00, 0x00, 0x02, 0x06, 0x01, 0x00, 0x04, 0x0b, 0x08, 0x00, 0x01, 0x00, 0x00, 0x00
        /*0020*/ 	.byte	0x00, 0x00, 0x00, 0x00


//--------------------- .nv.info._Z12renderKernelPhiif --------------------------
	.section	.nv.info._Z12renderKernelPhiif,"",@"SHT_CUDA_INFO"
	.sectionflags	@""
	.align	4


	//----- nvinfo : EIATTR_CUDA_API_VERSION
	.align		4
        /*0000*/ 	.byte	0x04, 0x37
        /*0002*/ 	.short	(.L_12 - .L_11)
.L_11:
        /*0004*/ 	.word	0x00000082


	//----- nvinfo : EIATTR_KPARAM_INFO
	.align		4
.L_12:
        /*0008*/ 	.byte	0x04, 0x17
        /*000a*/ 	.short	(.L_14 - .L_13)
.L_13:
        /*000c*/ 	.word	0x00000000
        /*0010*/ 	.short	0x0003
        /*0012*/ 	.short	0x0010
        /*0014*/ 	.byte	0x00, 0xf0, 0x11, 0x00


	//----- nvinfo : EIATTR_KPARAM_INFO
	.align		4
.L_14:
        /*0018*/ 	.byte	0x04, 0x17
        /*001a*/ 	.short	(.L_16 - .L_15)
.L_15:
        /*001c*/ 	.word	0x00000000
        /*0020*/ 	.short	0x0002
        /*0022*/ 	.short	0x000c
        /*0024*/ 	.byte	0x00, 0xf0, 0x11, 0x00


	//----- nvinfo : EIATTR_KPARAM_INFO
	.align		4
.L_16:
        /*0028*/ 	.byte	0x04, 0x17
        /*002a*/ 	.short	(.L_18 - .L_17)
.L_17:
        /*002c*/ 	.word	0x00000000
        /*0030*/ 	.short	0x0001
        /*0032*/ 	.short	0x0008
        /*0034*/ 	.byte	0x00, 0xf0, 0x11, 0x00


	//----- nvinfo : EIATTR_KPARAM_INFO
	.align		4
.L_18:
        /*0038*/ 	.byte	0x04, 0x17
        /*003a*/ 	.short	(.L_20 - .L_19)
.L_19:
        /*003c*/ 	.word	0x00000000
        /*0040*/ 	.short	0x0000
        /*0042*/ 	.short	0x0000
        /*0044*/ 	.byte	0x00, 0xf5, 0x21, 0x00


	//----- nvinfo : EIATTR_SPARSE_MMA_MASK
	.align		4
.L_20:
        /*0048*/ 	.byte	0x03, 0x50
        /*004a*/ 	.short	0x0000


	//----- nvinfo : EIATTR_MAXREG_COUNT
	.align		4
        /*004c*/ 	.byte	0x03, 0x1b
        /*004e*/ 	.short	0x00ff


	//----- nvinfo : EIATTR_MERCURY_ISA_VERSION
	.align		4
        /*0050*/ 	.byte	0x03, 0x5f
        /*0052*/ 	.short	0x0101


	//----- nvinfo : EIATTR_VRC_CTA_INIT_COUNT
	.align		4
        /*0054*/ 	.byte	0x02, 0x4a
	.zero		1
	.zero		1


	//----- nvinfo : EIATTR_EXIT_INSTR_OFFSETS
	.align		4
        /*0058*/ 	.byte	0x04, 0x1c
        /*005a*/ 	.short	(.L_22 - .L_21)


	//   ....[0]....
.L_21:
        /*005c*/ 	.word	0x000000d0


	//   ....[1]....
        /*0060*/ 	.word	0x00007640


	//----- nvinfo : EIATTR_CRS_STACK_SIZE
	.align		4
.L_22:
        /*0064*/ 	.byte	0x04, 0x1e
        /*0066*/ 	.short	(.L_24 - .L_23)
.L_23:
        /*0068*/ 	.word	0x00000000


	//----- nvinfo : EIATTR_CBANK_PARAM_SIZE
	.align		4
.L_24:
        /*006c*/ 	.byte	0x03, 0x19
        /*006e*/ 	.short	0x0014


	//----- nvinfo : EIATTR_PARAM_CBANK
	.align		4
        /*0070*/ 	.byte	0x04, 0x0a
        /*0072*/ 	.short	(.L_26 - .L_25)
	.align		4
.L_25:
        /*0074*/ 	.word	index@(.nv.constant0._Z12renderKernelPhiif)
        /*0078*/ 	.short	0x0380
        /*007a*/ 	.short	0x0014


	//----- nvinfo : EIATTR_SW_WAR
	.align		4
.L_26:
        /*007c*/ 	.byte	0x04, 0x36
        /*007e*/ 	.short	(.L_28 - .L_27)
.L_27:
        /*0080*/ 	.word	0x00000008
.L_28:


//--------------------- .nv.callgraph             --------------------------
	.section	.nv.callgraph,"",@"SHT_CUDA_CALLGRAPH"
	.align	4
	.sectionentsize	8
	.align		4
        /*0000*/ 	.word	0x00000000
	.align		4
        /*0004*/ 	.word	0xffffffff
	.align		4
        /*0008*/ 	.word	0x00000000
	.align		4
        /*000c*/ 	.word	0xfffffffe
	.align		4
        /*0010*/ 	.word	0x00000000
	.align		4
        /*0014*/ 	.word	0xfffffffd
	.align		4
        /*0018*/ 	.word	0x00000000
	.align		4
        /*001c*/ 	.word	0xfffffffc


//--------------------- .nv.constant4             --------------------------
	.section	.nv.constant4,"a",@progbits
	.align	8
	.align		8
.nv.constant4:
        /*0000*/ 	.dword	__cudart_i2opi_f


//--------------------- .text._Z12renderKernelPhiif --------------------------
	.section	.text._Z12renderKernelPhiif,"ax",@progbits
	.align	128
        .global         _Z12renderKernelPhiif
        .type           _Z12renderKernelPhiif,@function
        .size           _Z12renderKernelPhiif,(.L_x_112 - _Z12renderKernelPhiif)
        .other          _Z12renderKernelPhiif,@"STO_CUDA_ENTRY STV_DEFAULT"
_Z12renderKernelPhiif:
.text._Z12renderKernelPhiif:
[----:B------:R-:W0:Y:S01]  /*0000*/  LDC R1, c[0x0][0x37c] ;  /* 0x0000df00ff017b82 */ /* 0x000e220000000800 */
[----:B------:R-:W1:Y:S07]  /*0010*/  S2R R3, SR_TID.Y ;  /* 0x0000000000037919 */ /* 0x000e6e0000002200 */
[----:B------:R-:W2:Y:S01]  /*0020*/  LDC R7, c[0x0][0x360] ;  /* 0x0000d800ff077b82 */ /* 0x000ea20000000800 */
[----:B------:R-:W3:Y:S01]  /*0030*/  LDCU.64 UR6, c[0x0][0x388] ;  /* 0x00007100ff0677ac */ /* 0x000ee20008000a00 */
[----:B0-----:R-:W-:Y:S01]  /*0040*/  VIADD R1, R1, 0xffffffe0 ;  /* 0xffffffe001017836 */ /* 0x001fe20000000000 */
[----:B------:R-:W2:Y:S05]  /*0050*/  S2R R0, SR_TID.X ;  /* 0x0000000000007919 */ /* 0x000eaa0000002100 */
[----:B------:R-:W1:Y:S08]  /*0060*/  S2UR UR5, SR_CTAID.Y ;  /* 0x00000000000579c3 */ /* 0x000e700000002600 */
[----:B------:R-:W1:Y:S08]  /*0070*/  LDC R8, c[0x0][0x364] ;  /* 0x0000d900ff087b82 */ /* 0x000e700000000800 */
[----:B------:R-:W2:Y:S01]  /*0080*/  S2UR UR4, SR_CTAID.X ;  /* 0x00000000000479c3 */ /* 0x000ea20000002500 */
[----:B-1----:R-:W-:-:S05]  /*0090*/  IMAD R8, R8, UR5, R3 ;  /* 0x0000000508087c24 */ /* 0x002fca000f8e0203 */
[----:B---3--:R-:W-:Y:S01]  /*00a0*/  ISETP.GE.AND P0, PT, R8, UR7, PT ;  /* 0x0000000708007c0c */ /* 0x008fe2000bf06270 */
[----:B--2---:R-:W-:-:S05]  /*00b0*/  IMAD R7, R7, UR4, R0 ;  /* 0x0000000407077c24 */ /* 0x004fca000f8e0200 */
[----:B------:R-:W-:-:S13]  /*00c0*/  ISETP.GE.OR P0, PT, R7, UR6, P0 ;  /* 0x0000000607007c0c */ /* 0x000fda0008706670 */
[----:B------:R-:W-:Y:S05]  /*00d0*/  @P0 EXIT ;  /* 0x000000000000094d */ /* 0x000fea0003800000 */
[----:B------:R-:W-:Y:S01]  /*00e0*/  I2FP.F32.U32 R2, R8 ;  /* 0x0000000800027245 */ /* 0x000fe20000201000 */
[----:B------:R-:W-:Y:S01]  /*00f0*/  BSSY.RECONVERGENT B0, `(.L_x_0) ;  /* 0x0000017000007945 */ /* 0x000fe20003800200 */
[----:B------:R-:W-:Y:S02]  /*0100*/  I2FP.F32.S32 R0, R7 ;  /* 0x0000000700007245 */ /* 0x000fe40000201400 */
[----:B------:R-:W-:Y:S01]  /*0110*/  I2FP.F32.U32 R3, UR7 ;  /* 0x0000000700037c45 */ /* 0x000fe20008201000 */
[----:B------:R-:W-:Y:S01]  /*0120*/  FADD R4, R2, R2 ;  /* 0x0000000202047221 */ /* 0x000fe20000000000 */
[----:B------:R-:W-:Y:S01]  /*0130*/  I2FP.F32.S32 R2, UR6 ;  /* 0x0000000600027c45 */ /* 0x000fe20008201400 */
[----:B------:R-:W-:Y:S02]  /*0140*/  FADD R5, R0, R0 ;  /* 0x0000000000057221 */ /* 0x000fe40000000000 */
[----:B------:R-:W-:Y:S02]  /*0150*/  FADD R0, -R3, R4 ;  /* 0x0000000403007221 */ /* 0x000fe40000000100 */
[----:B------:R-:W-:-:S02]  /*0160*/  FADD R2, -R2, R5 ;  /* 0x0000000502027221 */ /* 0x000fc40000000100 */
[----:B------:R-:W-:-:S04]  /*0170*/  FMUL R5, R0, R0 ;  /* 0x0000000000057220 */ /* 0x000fc80000400000 */
[----:B------:R-:W-:-:S04]  /*0180*/  FFMA R4, R2, R2, R5 ;  /* 0x0000000202047223 */ /* 0x000fc80000000005 */
[----:B------:R-:W-:-:S04]  /*0190*/  FFMA R9, R3, R3, R4 ;  /* 0x0000000303097223 */ /* 0x000fc80000000004 */
[----:B------:R-:W-:Y:S01]  /*01a0*/  VIADD R5, R9, 0xf3000000 ;  /* 0xf300000009057836 */ /* 0x000fe20000000000 */
[----:B------:R0:W1:Y:S04]  /*01b0*/  MUFU.RSQ R4, R9 ;  /* 0x0000000900047308 */ /* 0x0000680000001400 */
[----:B------:R-:W-:-:S13]  /*01c0*/  ISETP.GT.U32.AND P0, PT, R5, 0x727fffff, PT ;  /* 0x727fffff0500780c */ /* 0x000fda0003f04070 */
[----:B01----:R-:W-:Y:S05]  /*01d0*/  @!P0 BRA `(.L_x_1) ;  /* 0x0000000000108947 */ /* 0x003fea0003800000 */
[----:B------:R-:W-:-:S07]  /*01e0*/  MOV R23, 0x200 ;  /* 0x0000020000177802 */ /* 0x000fce0000000f00 */
[----:B------:R-:W-:Y:S05]  /*01f0*/  CALL.REL.NOINC `($__internal_0_$__cuda_sm20_sqrt_rn_f32_slowpath) ;  /* 0x0000007400147944 */ /* 0x000fea0003c00000 */
[----:B------:R-:W-:Y:S01]  /*0200*/  IMAD.MOV.U32 R12, RZ, RZ, R19 ;  /* 0x000000ffff0c7224 */ /* 0x000fe200078e0013 */
[----:B------:R-:W-:Y:S06]  /*0210*/  BRA `(.L_x_2) ;  /* 0x0000000000107947 */ /* 0x000fec0003800000 */
.L_x_1:
[----:B------:R-:W-:Y:S01]  /*0220*/  FMUL.FTZ R12, R9, R4 ;  /* 0x00000004090c7220 */ /* 0x000fe20000410000 */
[----:B------:R-:W-:-:S03]  /*0230*/  FMUL.FTZ R4, R4, 0.5 ;  /* 0x3f00000004047820 */ /* 0x000fc60000410000 */
[----:B------:R-:W-:-:S04]  /*0240*/  FFMA R9, -R12, R12, R9 ;  /* 0x0000000c0c097223 */ /* 0x000fc80000000109 */
[----:B------:R-:W-:-:S07]  /*0250*/  FFMA R12, R9, R4, R12 ;  /* 0x00000004090c7223 */ /* 0x000fce000000000c */
.L_x_2:
[----:B------:R-:W-:Y:S05]  /*0260*/  BSYNC.RECONVERGENT B0 ;  /* 0x0000000000007941 */ /* 0x000fea0003800200 */
.L_x_0:
[----:B------:R-:W-:Y:S01]  /*0270*/  FSETP.GT.AND P0, PT, R12, RZ, PT ;  /* 0x000000ff0c00720b */ /* 0x000fe20003f04000 */
[----:B------:R-:W-:Y:S01]  /*0280*/  BSSY.RECONVERGENT B2, `(.L_x_3) ;  /* 0x0000030000027945 */ /* 0x000fe20003800200 */
[----:B------:R-:W-:Y:S01]  /*0290*/  IMAD.MOV.U32 R6, RZ, RZ, RZ ;  /* 0x000000ffff067224 */ /* 0x000fe200078e00ff */
[----:B------:R-:W-:-:S10]  /*02a0*/  CS2R R4, SRZ ;  /* 0x0000000000047805 */ /* 0x000fd4000001ff00 */
[----:B------:R-:W-:Y:S05]  /*02b0*/  @!P0 BRA `(.L_x_4) ;  /* 0x0000000000b08947 */ /* 0x000fea0003800000 */
[----:B------:R-:W0:Y:S01]  /*02c0*/  MUFU.RCP R5, R12 ;  /* 0x0000000c00057308 */ /* 0x000e220000001000 */
[----:B------:R-:W-:Y:S07]  /*02d0*/  BSSY.RECONVERGENT B3, `(.L_x_5) ;  /* 0x000000c000037945 */ /* 0x000fee0003800200 */
[----:B------:R-:W1:Y:S01]  /*02e0*/  FCHK P0, R2, R12 ;  /* 0x0000000c02007302 */ /* 0x000e620000000000 */
[----:B0-----:R-:W-:-:S04]  /*02f0*/  FFMA R4, R5, -R12, 1 ;  /* 0x3f80000005047423 */ /* 0x001fc8000000080c */
[----:B------:R-:W-:-:S04]  /*0300*/  FFMA R5, R5, R4, R5 ;  /* 0x0000000405057223 */ /* 0x000fc80000000005 */
[----:B------:R-:W-:-:S04]  /*0310*/  FFMA R9, R2, R5, RZ ;  /* 0x0000000502097223 */ /* 0x000fc800000000ff */
[----:B------:R-:W-:-:S04]  /*0320*/  FFMA R4, R9, -R12, R2 ;  /* 0x8000000c09047223 */ /* 0x000fc80000000002 */
[----:B------:R-:W-:Y:S01]  /*0330*/  FFMA R4, R5, R4, R9 ;  /* 0x0000000405047223 */ /* 0x000fe20000000009 */
[----:B-1----:R-:W-:Y:S06]  /*0340*/  @!P0 BRA `(.L_x_6) ;  /* 0x0000000000108947 */ /* 0x002fec0003800000 */
[----:B------:R-:W-:Y:S01]  /*0350*/  IMAD.MOV.U32 R21, RZ, RZ, R12 ;  /* 0x000000ffff157224 */ /* 0x000fe200078e000c */
[----:B------:R-:W-:-:S07]  /*0360*/  MOV R10, 0x380 ;  /* 0x00000380000a7802 */ /* 0x000fce0000000f00 */
[----:B------:R-:W-:Y:S05]  /*0370*/  CALL.REL.NOINC `($__internal_1_$__cuda_sm3x_div_rn_noftz_f32_slowpath) ;  /* 0x0000007400107944 */ /* 0x000fea0003c00000 */
[----:B------:R-:W-:-:S07]  /*0380*/  IMAD.MOV.U32 R4, RZ, RZ, R2 ;  /* 0x000000ffff047224 */ /* 0x000fce00078e0002 */
.L_x_6:
[----:B------:R-:W-:Y:S05]  /*0390*/  BSYNC.RECONVERGENT B3 ;  /* 0x0000000000037941 */ /* 0x000fea0003800200 */
.L_x_5:
        /* <DEDUP_REMOVED lines=10> */
[----:B------:R-:W-:Y:S02]  /*0440*/  MOV R21, R12 ;  /* 0x0000000c00157202 */ /* 0x000fe40000000f00 */
[----:B------:R-:W-:-:S07]  /*0450*/  MOV R10, 0x470 ;  /* 0x00000470000a7802 */ /* 0x000fce0000000f00 */
[----:B------:R-:W-:Y:S05]  /*0460*/  CALL.REL.NOINC `($__internal_1_$__cuda_sm3x_div_rn_noftz_f32_slowpath) ;  /* 0x0000007000d47944 */ /* 0x000fea0003c00000 */
.L_x_8:
[----:B------:R-:W-:Y:S05]  /*0470*/  BSYNC.RECONVERGENT B3 ;  /* 0x0000000000037941 */ /* 0x000fea0003800200 */
.L_x_7:
[----:B------:R-:W0:Y:S01]  /*0480*/  MUFU.RCP R5, R12 ;  /* 0x0000000c00057308 */ /* 0x000e220000001000 */
[----:B------:R-:W-:Y:S07]  /*0490*/  BSSY.RECONVERGENT B3, `(.L_x_9) ;  /* 0x000000d000037945 */ /* 0x000fee0003800200 */
[----:B------:R-:W1:Y:S01]  /*04a0*/  FCHK P0, R3, R12 ;  /* 0x0000000c03007302 */ /* 0x000e620000000000 */
[----:B0-----:R-:W-:-:S04]  /*04b0*/  FFMA R0, R5, -R12, 1 ;  /* 0x3f80000005007423 */ /* 0x001fc8000000080c */
[----:B------:R-:W-:Y:S01]  /*04c0*/  FFMA R11, R5, R0, R5 ;  /* 0x00000000050b7223 */ /* 0x000fe20000000005 */
[----:B------:R-:W-:-:S03]  /*04d0*/  IMAD.MOV.U32 R5, RZ, RZ, R2 ;  /* 0x000000ffff057224 */ /* 0x000fc600078e0002 */
[----:B------:R-:W-:-:S04]  /*04e0*/  FFMA R0, R3, R11, RZ ;  /* 0x0000000b03007223 */ /* 0x000fc800000000ff */
[----:B------:R-:W-:-:S04]  /*04f0*/  FFMA R9, R0, -R12, R3 ;  /* 0x8000000c00097223 */ /* 0x000fc80000000003 */
[----:B------:R-:W-:Y:S01]  /*0500*/  FFMA R2, R11, R9, R0 ;  /* 0x000000090b027223 */ /* 0x000fe20000000000 */
[----:B-1----:R-:W-:Y:S06]  /*0510*/  @!P0 BRA `(.L_x_10) ;  /* 0x0000000000108947 */ /* 0x002fec0003800000 */
[----:B------:R-:W-:Y:S01]  /*0520*/  IMAD.MOV.U32 R2, RZ, RZ, R3 ;  /* 0x000000ffff027224 */ /* 0x000fe200078e0003 */
[----:B------:R-:W-:Y:S01]  /*0530*/  MOV R10, 0x560 ;  /* 0x00000560000a7802 */ /* 0x000fe20000000f00 */
[----:B------:R-:W-:-:S07]  /*0540*/  IMAD.MOV.U32 R21, RZ, RZ, R12 ;  /* 0x000000ffff157224 */ /* 0x000fce00078e000c */
[----:B------:R-:W-:Y:S05]  /*0550*/  CALL.REL.NOINC `($__internal_1_$__cuda_sm3x_div_rn_noftz_f32_slowpath) ;  /* 0x0000007000987944 */ /* 0x000fea0003c00000 */
.L_x_10:
[----:B------:R-:W-:Y:S05]  /*0560*/  BSYNC.RECONVERGENT B3 ;  /* 0x0000000000037941 */ /* 0x000fea0003800200 */
.L_x_9:
[----:B------:R-:W-:-:S07]  /*0570*/  IMAD.MOV.U32 R6, RZ, RZ, R2 ;  /* 0x000000ffff067224 */ /* 0x000fce00078e0002 */
.L_x_4:
[----:B------:R-:W-:Y:S05]  /*0580*/  BSYNC.RECONVERGENT B2 ;  /* 0x0000000000027941 */ /* 0x000fea0003800200 */
.L_x_3:
[----:B------:R-:W0:Y:S01]  /*0590*/  LDC R3, c[0x0][0x390] ;  /* 0x0000e400ff037b82 */ /* 0x000e220000000800 */
[----:B------:R-:W1:Y:S01]  /*05a0*/  LDCU UR4, c[0x0][0x390] ;  /* 0x00007200ff0477ac */ /* 0x000e620008000800 */
[----:B------:R-:W-:Y:S01]  /*05b0*/  IMAD.MOV.U32 R18, RZ, RZ, RZ ;  /* 0x000000ffff127224 */ /* 0x000fe200078e00ff */
[----:B------:R-:W-:Y:S02]  /*05c0*/  CS2R R16, SRZ ;  /* 0x0000000000107805 */ /* 0x000fe4000001ff00 */
[----:B------:R-:W-:Y:S01]  /*05d0*/  CS2R R14, SRZ ;  /* 0x00000000000e7805 */ /* 0x000fe2000001ff00 */
[----:B------:R-:W2:Y:S01]  /*05e0*/  LDCU.64 UR8, c[0x0][0x358] ;  /* 0x00006b00ff0877ac */ /* 0x000ea20008000a00 */
[----:B-1----:R-:W-:Y:S01]  /*05f0*/  IMAD.U32 R12, RZ, RZ, UR4 ;  /* 0x00000004ff0c7e24 */ /* 0x002fe2000f8e00ff */
[----:B------:R-:W-:Y:S01]  /*0600*/  UMOV UR4, URZ ;  /* 0x000000ff00047c82 */ /* 0x000fe20008000000 */
[----:B0-2---:R-:W-:-:S07]  /*0610*/  FMUL R3, R3, 1.5 ;  /* 0x3fc0000003037820 */ /* 0x005fce0000400000 */
.L_x_85:
[C---:B------:R-:W-:Y:S01]  /*0620*/  FMUL R0, R17.reuse, 0.63661974668502807617 ;  /* 0x3f22f98311007820 */ /* 0x040fe20000400000 */
[----:B------:R-:W-:Y:S01]  /*0630*/  FSETP.GE.AND P0, PT, |R17|, 105615, PT ;  /* 0x47ce47801100780b */ /* 0x000fe20003f06200 */
[----:B------:R-:W-:Y:S04]  /*0640*/  BSSY.RECONVERGENT B0, `(.L_x_11) ;  /* 0x000003e000007945 */ /* 0x000fe80003800200 */
[----:B------:R-:W0:Y:S02]  /*0650*/  F2I.NTZ R0, R0 ;  /* 0x0000000000007305 */ /* 0x000e240000203100 */
[----:B0-----:R-:W-:-:S05]  /*0660*/  I2FP.F32.S32 R2, R0 ;  /* 0x0000000000027245 */ /* 0x001fca0000201400 */
[----:B------:R-:W-:-:S04]  /*0670*/  FFMA R9, R2, -1.5707962512969970703, R17 ;  /* 0xbfc90fda02097823 */ /* 0x000fc80000000011 */
[----:B------:R-:W-:-:S04]  /*0680*/  FFMA R9, R2, -7.5497894158615963534e-08, R9 ;  /* 0xb3a2216802097823 */ /* 0x000fc80000000009 */
[----:B------:R-:W-:Y:S01]  /*0690*/  FFMA R10, R2, -5.3903029534742383927e-15, R9 ;  /* 0xa7c234c5020a7823 */ /* 0x000fe20000000009 */
[----:B------:R-:W-:Y:S06]  /*06a0*/  @!P0 BRA `(.L_x_12) ;  /* 0x0000000000dc8947 */ /* 0x000fec0003800000 */
[----:B------:R-:W-:-:S13]  /*06b0*/  FSETP.NEU.AND P0, PT, |R17|, +INF , PT ;  /* 0x7f8000001100780b */ /* 0x000fda0003f0d200 */
[----:B------:R-:W-:Y:S01]  /*06c0*/  @!P0 FMUL R10, RZ, R17 ;  /* 0x00000011ff0a8220 */ /* 0x000fe20000400000 */
[----:B------:R-:W-:Y:S01]  /*06d0*/  @!P0 IMAD.MOV.U32 R0, RZ, RZ, RZ ;  /* 0x000000ffff008224 */ /* 0x000fe200078e00ff */
[----:B------:R-:W-:Y:S06]  /*06e0*/  @!P0 BRA `(.L_x_12) ;  /* 0x0000000000cc8947 */ /* 0x000fec0003800000 */
[----:B------:R-:W-:Y:S01]  /*06f0*/  SHF.L.U32 R2, R17, 0x8, RZ ;  /* 0x0000000811027819 */ /* 0x000fe200000006ff */
[----:B------:R-:W-:Y:S01]  /*0700*/  IMAD.MOV.U32 R13, RZ, RZ, RZ ;  /* 0x000000ffff0d7224 */ /* 0x000fe200078e00ff */
[----:B------:R-:W0:Y:S01]  /*0710*/  LDCU.64 UR10, c[0x4][URZ] ;  /* 0x01000000ff0a77ac */ /* 0x000e220008000a00 */
[----:B------:R-:W-:Y:S01]  /*0720*/  IMAD.MOV.U32 R0, RZ, RZ, R1 ;  /* 0x000000ffff007224 */ /* 0x000fe200078e0001 */
[----:B------:R-:W-:Y:S01]  /*0730*/  LOP3.LUT R19, R2, 0x80000000, RZ, 0xfc, !PT ;  /* 0x8000000002137812 */ /* 0x000fe200078efcff */
[----:B------:R-:W-:Y:S01]  /*0740*/  UMOV UR6, URZ ;  /* 0x000000ff00067c82 */ /* 0x000fe20008000000 */
[----:B------:R-:W-:-:S05]  /*0750*/  UMOV UR5, URZ ;  /* 0x000000ff00057c82 */ /* 0x000fca0008000000 */
.L_x_13:
[----:B0-----:R-:W-:Y:S02]  /*0760*/  IMAD.U32 R10, RZ, RZ, UR10 ;  /* 0x0000000aff0a7e24 */ /* 0x001fe4000f8e00ff */
[----:B------:R-:W-:-:S05]  /*0770*/  IMAD.U32 R11, RZ, RZ, UR11 ;  /* 0x0000000bff0b7e24 */ /* 0x000fca000f8e00ff */
[----:B------:R-:W2:Y:S01]  /*0780*/  LDG.E.CONSTANT R10, desc[UR8][R10.64] ;  /* 0x000000080a0a7981 */ /* 0x000ea2000c1e9900 */
[----:B------:R-:W-:Y:S02]  /*0790*/  UIADD3 UR10, UP0, UPT, UR10, 0x4, URZ ;  /* 0x000000040a0a7890 */ /* 0x000fe4000ff1e0ff */
[----:B------:R-:W-:Y:S02]  /*07a0*/  UIADD3 UR5, UPT, UPT, UR5, 0x1, URZ ;  /* 0x0000000105057890 */ /* 0x000fe4000fffe0ff */
[----:B------:R-:W-:Y:S02]  /*07b0*/  UIADD3.X UR11, UPT, UPT, URZ, UR11, URZ, UP0, !UPT ;  /* 0x0000000bff0b7290 */ /* 0x000fe400087fe4ff */
[----:B------:R-:W-:Y:S01]  /*07c0*/  UISETP.NE.AND UP0, UPT, UR5, 0x6, UPT ;  /* 0x000000060500788c */ /* 0x000fe2000bf05270 */
[----:B--2---:R-:W-:-:S03]  /*07d0*/  IMAD.WIDE.U32 R20, R10, R19, RZ ;  /* 0x000000130a147225 */ /* 0x004fc600078e00ff */
[----:B------:R-:W-:-:S04]  /*07e0*/  IADD3 R9, P0, PT, R20, R13, RZ ;  /* 0x0000000d14097210 */ /* 0x000fc80007f1e0ff */
[----:B------:R-:W-:Y:S01]  /*07f0*/  IADD3.X R13, PT, PT, R21, UR6, RZ, P0, !PT ;  /* 0x00000006150d7c10 */ /* 0x000fe200087fe4ff */
[----:B------:R0:W-:Y:S02]  /*0800*/  STL [R0], R9 ;  /* 0x0000000900007387 */ /* 0x0001e40000100800 */
[----:B0-----:R-:W-:Y:S01]  /*0810*/  VIADD R0, R0, 0x4 ;  /* 0x0000000400007836 */ /* 0x001fe20000000000 */
[----:B------:R-:W-:Y:S06]  /*0820*/  BRA.U UP0, `(.L_x_13) ;  /* 0xfffffffd00cc7547 */ /* 0x000fec000b83ffff */
[----:B------:R-:W-:Y:S01]  /*0830*/  SHF.R.U32.HI R10, RZ, 0x17, R17 ;  /* 0x00000017ff0a7819 */ /* 0x000fe20000011611 */
[----:B------:R0:W-:Y:S03]  /*0840*/  STL [R1+0x18], R13 ;  /* 0x0000180d01007387 */ /* 0x0001e60000100800 */
[C---:B------:R-:W-:Y:S02]  /*0850*/  LOP3.LUT R0, R10.reuse, 0xe0, RZ, 0xc0, !PT ;  /* 0x000000e00a007812 */ /* 0x040fe400078ec0ff */
[----:B------:R-:W-:-:S03]  /*0860*/  LOP3.LUT P0, RZ, R10, 0x1f, RZ, 0xc0, !PT ;  /* 0x0000001f0aff7812 */ /* 0x000fc6000780c0ff */
[----:B------:R-:W-:-:S05]  /*0870*/  VIADD R0, R0, 0xffffff80 ;  /* 0xffffff8000007836 */ /* 0x000fca0000000000 */
[----:B------:R-:W-:-:S05]  /*0880*/  SHF.R.U32.HI R0, RZ, 0x5, R0 ;  /* 0x00000005ff007819 */ /* 0x000fca0000011600 */
[----:B------:R-:W-:-:S05]  /*0890*/  IMAD R19, R0, -0x4, R1 ;  /* 0xfffffffc00137824 */ /* 0x000fca00078e0201 */
[----:B------:R-:W2:Y:S04]  /*08a0*/  LDL R0, [R19+0x18] ;  /* 0x0000180013007983 */ /* 0x000ea80000100800 */
[----:B------:R-:W2:Y:S04]  /*08b0*/  LDL R9, [R19+0x14] ;  /* 0x0000140013097983 */ /* 0x000ea80000100800 */
[----:B------:R-:W3:Y:S01]  /*08c0*/  @P0 LDL R2, [R19+0x10] ;  /* 0x0000100013020983 */ /* 0x000ee20000100800 */
[----:B------:R-:W-:Y:S01]  /*08d0*/  LOP3.LUT R10, R10, 0x1f, RZ, 0xc0, !PT ;  /* 0x0000001f0a0a7812 */ /* 0x000fe200078ec0ff */
[----:B------:R-:W-:Y:S01]  /*08e0*/  UMOV UR6, 0x54442d19 ;  /* 0x54442d1900067882 */ /* 0x000fe20000000000 */
[----:B------:R-:W-:-:S02]  /*08f0*/  UMOV UR7, 0x3bf921fb ;  /* 0x3bf921fb00077882 */ /* 0x000fc40000000000 */
[-C--:B--2---:R-:W-:Y:S02]  /*0900*/  @P0 SHF.L.W.U32.HI R0, R9, R10.reuse, R0 ;  /* 0x0000000a09000219 */ /* 0x084fe40000010e00 */
[----:B---3--:R-:W-:Y:S02]  /*0910*/  @P0 SHF.L.W.U32.HI R9, R2, R10, R9 ;  /* 0x0000000a02090219 */ /* 0x008fe40000010e09 */
[----:B------:R-:W-:Y:S02]  /*0920*/  ISETP.GE.AND P0, PT, R17, RZ, PT ;  /* 0x000000ff1100720c */ /* 0x000fe40003f06270 */
[C---:B------:R-:W-:Y:S02]  /*0930*/  SHF.L.W.U32.HI R2, R9.reuse, 0x2, R0 ;  /* 0x0000000209027819 */ /* 0x040fe40000010e00 */
[----:B------:R-:W-:Y:S02]  /*0940*/  SHF.L.U32 R9, R9, 0x2, RZ ;  /* 0x0000000209097819 */ /* 0x000fe400000006ff */
[----:B------:R-:W-:-:S02]  /*0950*/  SHF.R.S32.HI R11, RZ, 0x1f, R2 ;  /* 0x0000001fff0b7819 */ /* 0x000fc40000011402 */
[C---:B0-----:R-:W-:Y:S02]  /*0960*/  LOP3.LUT R13, R2.reuse, R17, RZ, 0x3c, !PT ;  /* 0x00000011020d7212 */ /* 0x041fe400078e3cff */
[C---:B------:R-:W-:Y:S02]  /*0970*/  LOP3.LUT R10, R11.reuse, R9, RZ, 0x3c, !PT ;  /* 0x000000090b0a7212 */ /* 0x040fe400078e3cff */
[----:B------:R-:W-:Y:S02]  /*0980*/  LOP3.LUT R11, R11, R2, RZ, 0x3c, !PT ;  /* 0x000000020b0b7212 */ /* 0x000fe400078e3cff */
[----:B------:R-:W-:Y:S02]  /*0990*/  SHF.R.U32.HI R9, RZ, 0x1e, R0 ;  /* 0x0000001eff097819 */ /* 0x000fe40000011600 */
[----:B------:R-:W-:Y:S02]  /*09a0*/  ISETP.GE.AND P1, PT, R13, RZ, PT ;  /* 0x000000ff0d00720c */ /* 0x000fe40003f26270 */
[----:B------:R-:W0:Y:S01]  /*09b0*/  I2F.F64.S64 R10, R10 ;  /* 0x0000000a000a7312 */ /* 0x000e220000301c00 */
[----:B------:R-:W-:-:S05]  /*09c0*/  LEA.HI R0, R2, R9, RZ, 0x1 ;  /* 0x0000000902007211 */ /* 0x000fca00078f08ff */
[----:B------:R-:W-:-:S04]  /*09d0*/  IMAD.MOV R2, RZ, RZ, -R0 ;  /* 0x000000ffff027224 */ /* 0x000fc800078e0a00 */
[----:B------:R-:W-:Y:S01]  /*09e0*/  @!P0 IMAD.MOV.U32 R0, RZ, RZ, R2 ;  /* 0x000000ffff008224 */ /* 0x000fe200078e0002 */
[----:B0-----:R-:W-:-:S10]  /*09f0*/  DMUL R20, R10, UR6 ;  /* 0x000000060a147c28 */ /* 0x001fd40008000000 */
[----:B------:R-:W0:Y:S02]  /*0a00*/  F2F.F32.F64 R20, R20 ;  /* 0x0000001400147310 */ /* 0x000e240000301000 */
[----:B0-----:R-:W-:-:S07]  /*0a10*/  FSEL R10, -R20, R20, !P1 ;  /* 0x00000014140a7208 */ /* 0x001fce0004800100 */
.L_x_12:
[----:B------:R-:W-:Y:S05]  /*0a20*/  BSYNC.RECONVERGENT B0 ;  /* 0x0000000000007941 */ /* 0x000fea0003800200 */
.L_x_11:
[----:B------:R-:W-:Y:S01]  /*0a30*/  FMUL R23, R18, 0.63661974668502807617 ;  /* 0x3f22f98312177820 */ /* 0x000fe20000400000 */
[----:B------:R-:W-:Y:S01]  /*0a40*/  LOP3.LUT R9, R0, 0x1, RZ, 0xc0, !PT ;  /* 0x0000000100097812 */ /* 0x000fe200078ec0ff */
[----:B------:R-:W-:Y:S02]  /*0a50*/  IMAD.MOV.U32 R2, RZ, RZ, 0x37cbac00 ;  /* 0x37cbac00ff027424 */ /* 0x000fe400078e00ff */
[----:B------:R-:W-:Y:S01]  /*0a60*/  FMUL R11, R10, R10 ;  /* 0x0000000a0a0b7220 */ /* 0x000fe20000400000 */
[----:B------:R-:W-:Y:S01]  /*0a70*/  LOP3.LUT P1, RZ, R0, 0x2, RZ, 0xc0, !PT ;  /* 0x0000000200ff7812 */ /* 0x000fe2000782c0ff */
[----:B------:R-:W-:Y:S01]  /*0a80*/  BSSY.RECONVERGENT B0, `(.L_x_14) ;  /* 0x0000048000007945 */ /* 0x000fe20003800200 */
[----:B------:R-:W0:Y:S01]  /*0a90*/  F2I.NTZ R23, R23 ;  /* 0x0000001700177305 */ /* 0x000e220000203100 */
[----:B------:R-:W-:Y:S01]  /*0aa0*/  ISETP.NE.U32.AND P0, PT, R9, 0x1, PT ;  /* 0x000000010900780c */ /* 0x000fe20003f05070 */
[----:B------:R-:W-:Y:S01]  /*0ab0*/  FFMA R13, R11, R2, -0.0013887860113754868507 ;  /* 0xbab607ed0b0d7423 */ /* 0x000fe20000000002 */
[----:B------:R-:W-:-:S02]  /*0ac0*/  IMAD.MOV.U32 R9, RZ, RZ, 0x3d2aaabb ;  /* 0x3d2aaabbff097424 */ /* 0x000fc400078e00ff */
[----:B------:R-:W-:Y:S02]  /*0ad0*/  FSEL R0, R10, 1, P0 ;  /* 0x3f8000000a007808 */ /* 0x000fe40000000000 */
[----:B------:R-:W-:Y:S01]  /*0ae0*/  FSEL R20, R13, -0.00019574658654164522886, !P0 ;  /* 0xb94d41530d147808 */ /* 0x000fe20004000000 */
[----:B------:R-:W-:Y:S01]  /*0af0*/  IMAD.MOV.U32 R13, RZ, RZ, 0x3effffff ;  /* 0x3effffffff0d7424 */ /* 0x000fe200078e00ff */
[----:B------:R-:W-:-:S05]  /*0b00*/  FSEL R22, R9, 0.0083327032625675201416, !P0 ;  /* 0x3c0885e409167808 */ /* 0x000fca0004000000 */
[----:B------:R-:W-:Y:S01]  /*0b10*/  FFMA R20, R11, R20, R22 ;  /* 0x000000140b147223 */ /* 0x000fe20000000016 */
[----:B------:R-:W-:Y:S02]  /*0b20*/  FSEL R22, -R13, -0.16666662693023681641, !P0 ;  /* 0xbe2aaaa80d167808 */ /* 0x000fe40004000100 */
[----:B------:R-:W-:Y:S02]  /*0b30*/  FSETP.GE.AND P0, PT, |R18|, 105615, PT ;  /* 0x47ce47801200780b */ /* 0x000fe40003f06200 */
[----:B0-----:R-:W-:Y:S01]  /*0b40*/  I2FP.F32.S32 R19, R23 ;  /* 0x0000001700137245 */ /* 0x001fe20000201400 */
[C---:B------:R-:W-:Y:S01]  /*0b50*/  FFMA R20, R11.reuse, R20, R22 ;  /* 0x000000140b147223 */ /* 0x040fe20000000016 */
[----:B------:R-:W-:-:S03]  /*0b60*/  FFMA R11, R11, R0, RZ ;  /* 0x000000000b0b7223 */ /* 0x000fc600000000ff */
[----:B------:R-:W-:Y:S01]  /*0b70*/  FFMA R10, R19, -1.5707962512969970703, R18 ;  /* 0xbfc90fda130a7823 */ /* 0x000fe20000000012 */
[----:B------:R-:W-:-:S03]  /*0b80*/  FFMA R0, R11, R20, R0 ;  /* 0x000000140b007223 */ /* 0x000fc60000000000 */
[----:B------:R-:W-:Y:S01]  /*0b90*/  FFMA R10, R19, -7.5497894158615963534e-08, R10 ;  /* 0xb3a22168130a7823 */ /* 0x000fe2000000000a */
[----:B------:R-:W-:-:S03]  /*0ba0*/  @P1 FADD R0, RZ, -R0 ;  /* 0x80000000ff001221 */ /* 0x000fc60000000000 */
[----:B------:R-:W-:Y:S01]  /*0bb0*/  FFMA R22, R19, -5.3903029534742383927e-15, R10 ;  /* 0xa7c234c513167823 */ /* 0x000fe2000000000a */
[----:B------:R-:W-:Y:S06]  /*0bc0*/  @!P0 BRA `(.L_x_15) ;  /* 0x0000000000cc8947 */ /* 0x000fec0003800000 */
[----:B------:R-:W-:-:S13]  /*0bd0*/  FSETP.NEU.AND P0, PT, |R18|, +INF , PT ;  /* 0x7f8000001200780b */ /* 0x000fda0003f0d200 */
[----:B------:R-:W-:Y:S01]  /*0be0*/  @!P0 FMUL R22, RZ, R18 ;  /* 0x00000012ff168220 */ /* 0x000fe20000400000 */
[----:B------:R-:W-:Y:S01]  /*0bf0*/  @!P0 IMAD.MOV.U32 R23, RZ, RZ, RZ ;  /* 0x000000ffff178224 */ /* 0x000fe200078e00ff */
[----:B------:R-:W-:Y:S06]  /*0c00*/  @!P0 BRA `(.L_x_15) ;  /* 0x0000000000bc8947 */ /* 0x000fec0003800000 */
[----:B------:R-:W0:Y:S01]  /*0c10*/  LDC.64 R10, c[0x4][RZ] ;  /* 0x01000000ff0a7b82 */ /* 0x000e220000000a00 */
[----:B------:R-:W-:Y:S01]  /*0c20*/  SHF.L.U32 R20, R18, 0x8, RZ ;  /* 0x0000000812147819 */ /* 0x000fe200000006ff */
[----:B------:R-:W-:Y:S01]  /*0c30*/  IMAD.MOV.U32 R19, RZ, RZ, RZ ;  /* 0x000000ffff137224 */ /* 0x000fe200078e00ff */
[----:B------:R-:W-:Y:S01]  /*0c40*/  UMOV UR5, URZ ;  /* 0x000000ff00057c82 */ /* 0x000fe20008000000 */
[----:B------:R-:W-:Y:S01]  /*0c50*/  IMAD.MOV.U32 R24, RZ, RZ, RZ ;  /* 0x000000ffff187224 */ /* 0x000fe200078e00ff */
[----:B------:R-:W-:-:S07]  /*0c60*/  LOP3.LUT R27, R20, 0x80000000, RZ, 0xfc, !PT ;  /* 0x80000000141b7812 */ /* 0x000fce00078efcff */
.L_x_16:
[----:B0-----:R-:W-:-:S05]  /*0c70*/  IMAD.WIDE.U32 R22, R24, 0x4, R10 ;  /* 0x0000000418167825 */ /* 0x001fca00078e000a */
[----:B-1----:R-:W2:Y:S01]  /*0c80*/  LDG.E.CONSTANT R20, desc[UR8][R22.64] ;  /* 0x0000000816147981 */ /* 0x002ea2000c1e9900 */
[C---:B------:R-:W-:Y:S02]  /*0c90*/  IMAD R25, R24.reuse, 0x4, R1 ;  /* 0x0000000418197824 */ /* 0x040fe400078e0201 */
[----:B------:R-:W-:-:S05]  /*0ca0*/  VIADD R24, R24, 0x1 ;  /* 0x0000000118187836 */ /* 0x000fca0000000000 */
[----:B------:R-:W-:Y:S01]  /*0cb0*/  ISETP.NE.AND P0, PT, R24, 0x6, PT ;  /* 0x000000061800780c */ /* 0x000fe20003f05270 */
[----:B--2---:R-:W-:-:S03]  /*0cc0*/  IMAD.WIDE.U32 R20, R20, R27, RZ ;  /* 0x0000001b14147225 */ /* 0x004fc600078e00ff */
[----:B------:R-:W-:-:S04]  /*0cd0*/  IADD3 R20, P1, PT, R20, R19, RZ ;  /* 0x0000001314147210 */ /* 0x000fc80007f3e0ff */
[----:B------:R-:W-:Y:S01]  /*0ce0*/  IADD3.X R19, PT, PT, R21, UR5, RZ, P1, !PT ;  /* 0x0000000515137c10 */ /* 0x000fe20008ffe4ff */
[----:B------:R1:W-:Y:S04]  /*0cf0*/  STL [R25], R20 ;  /* 0x0000001419007387 */ /* 0x0003e80000100800 */
[----:B------:R-:W-:Y:S05]  /*0d00*/  @P0 BRA `(.L_x_16) ;  /* 0xfffffffc00d80947 */ /* 0x000fea000383ffff */
[----:B-1----:R-:W-:Y:S01]  /*0d10*/  SHF.R.U32.HI R20, RZ, 0x17, R18 ;  /* 0x00000017ff147819 */ /* 0x002fe20000011612 */
        /* <DEDUP_REMOVED lines=15> */
[C-C-:B------:R-:W-:Y:S01]  /*0e10*/  SHF.L.W.U32.HI R23, R11.reuse, 0x2, R22.reuse ;  /* 0x000000020b177819 */ /* 0x140fe20000010e16 */
[----:B------:R-:W-:Y:S01]  /*0e20*/  IMAD.SHL.U32 R11, R11, 0x4, RZ ;  /* 0x000000040b0b7824 */ /* 0x000fe200078e00ff */
[----:B------:R-:W-:Y:S02]  /*0e30*/  SHF.R.U32.HI R22, RZ, 0x1e, R22 ;  /* 0x0000001eff167819 */ /* 0x000fe40000011616 */
[----:B------:R-:W-:-:S02]  /*0e40*/  SHF.R.S32.HI R20, RZ, 0x1f, R23 ;  /* 0x0000001fff147819 */ /* 0x000fc40000011417 */
[C---:B0-----:R-:W-:Y:S02]  /*0e50*/  LOP3.LUT R19, R23.reuse, R18, RZ, 0x3c, !PT ;  /* 0x0000001217137212 */ /* 0x041fe400078e3cff */
[C---:B------:R-:W-:Y:S02]  /*0e60*/  LOP3.LUT R10, R20.reuse, R11, RZ, 0x3c, !PT ;  /* 0x0000000b140a7212 */ /* 0x040fe400078e3cff */
[----:B------:R-:W-:Y:S02]  /*0e70*/  LOP3.LUT R11, R20, R23, RZ, 0x3c, !PT ;  /* 0x00000017140b7212 */ /* 0x000fe400078e3cff */
[----:B------:R-:W-:Y:S02]  /*0e80*/  LEA.HI R23, R23, R22, RZ, 0x1 ;  /* 0x0000001617177211 */ /* 0x000fe400078f08ff */
[----:B------:R-:W-:Y:S02]  /*0e90*/  ISETP.GE.AND P1, PT, R19, RZ, PT ;  /* 0x000000ff1300720c */ /* 0x000fe40003f26270 */
[----:B------:R-:W0:Y:S01]  /*0ea0*/  I2F.F64.S64 R10, R10 ;  /* 0x0000000a000a7312 */ /* 0x000e220000301c00 */
[----:B------:R-:W-:-:S05]  /*0eb0*/  IADD3 R19, PT, PT, -R23, RZ, RZ ;  /* 0x000000ff17137210 */ /* 0x000fca0007ffe1ff */
[----:B------:R-:W-:Y:S01]  /*0ec0*/  @!P0 IMAD.MOV.U32 R23, RZ, RZ, R19 ;  /* 0x000000ffff178224 */ /* 0x000fe200078e0013 */
[----:B0-----:R-:W-:-:S10]  /*0ed0*/  DMUL R20, R10, UR6 ;  /* 0x000000060a147c28 */ /* 0x001fd40008000000 */
[----:B------:R-:W0:Y:S02]  /*0ee0*/  F2F.F32.F64 R20, R20 ;  /* 0x0000001400147310 */ /* 0x000e240000301000 */
[----:B0-----:R-:W-:-:S07]  /*0ef0*/  FSEL R22, -R20, R20, !P1 ;  /* 0x0000001414167208 */ /* 0x001fce0004800100 */
.L_x_15:
[----:B------:R-:W-:Y:S05]  /*0f00*/  BSYNC.RECONVERGENT B0 ;  /* 0x0000000000007941 */ /* 0x000fea0003800200 */
.L_x_14:
[----:B------:R-:W-:Y:S01]  /*0f10*/  FFMA R19, R12, 3, R3 ;  /* 0x404000000c137823 */ /* 0x000fe20000000003 */
[----:B------:R-:W-:Y:S01]  /*0f20*/  FMUL R11, R22, R22 ;  /* 0x00000016160b7220 */ /* 0x000fe20000400000 */
[----:B------:R-:W-:Y:S01]  /*0f30*/  LOP3.LUT R20, R23, 0x1, RZ, 0xc0, !PT ;  /* 0x0000000117147812 */ /* 0x000fe200078ec0ff */
[----:B------:R-:W-:Y:S01]  /*0f40*/  BSSY.RECONVERGENT B0, `(.L_x_17) ;  /* 0x000004a000007945 */ /* 0x000fe20003800200 */
[----:B------:R-:W-:Y:S01]  /*0f50*/  FMUL R26, R19, 0.63661974668502807617 ;  /* 0x3f22f983131a7820 */ /* 0x000fe20000400000 */
[----:B------:R-:W-:Y:S01]  /*0f60*/  FFMA R10, R11, R2, -0.0013887860113754868507 ;  /* 0xbab607ed0b0a7423 */ /* 0x000fe20000000002 */
[----:B------:R-:W-:Y:S02]  /*0f70*/  ISETP.NE.U32.AND P0, PT, R20, 0x1, PT ;  /* 0x000000011400780c */ /* 0x000fe40003f05070 */
[----:B------:R-:W-:Y:S02]  /*0f80*/  LOP3.LUT P1, RZ, R23, 0x2, RZ, 0xc0, !PT ;  /* 0x0000000217ff7812 */ /* 0x000fe4000782c0ff */
[----:B------:R-:W0:Y:S01]  /*0f90*/  F2I.NTZ R26, R26 ;  /* 0x0000001a001a7305 */ /* 0x000e220000203100 */
[----:B------:R-:W-:-:S02]  /*0fa0*/  FSEL R10, R10, -0.00019574658654164522886, !P0 ;  /* 0xb94d41530a0a7808 */ /* 0x000fc40004000000 */
[----:B------:R-:W-:Y:S02]  /*0fb0*/  FSEL R20, R9, 0.0083327032625675201416, !P0 ;  /* 0x3c0885e409147808 */ /* 0x000fe40004000000 */
[----:B------:R-:W-:Y:S02]  /*0fc0*/  FSEL R24, -R13, -0.16666662693023681641, !P0 ;  /* 0xbe2aaaa80d187808 */ /* 0x000fe40004000100 */
[----:B------:R-:W-:Y:S01]  /*0fd0*/  FSEL R22, R22, 1, P0 ;  /* 0x3f80000016167808 */ /* 0x000fe20000000000 */
[----:B------:R-:W-:Y:S01]  /*0fe0*/  FFMA R20, R11, R10, R20 ;  /* 0x0000000a0b147223 */ /* 0x000fe20000000014 */
[----:B------:R-:W-:-:S03]  /*0ff0*/  FSETP.GE.AND P0, PT, |R19|, 105615, PT ;  /* 0x47ce47801300780b */ /* 0x000fc60003f06200 */
[C---:B------:R-:W-:Y:S01]  /*1000*/  FFMA R20, R11.reuse, R20, R24 ;  /* 0x000000140b147223 */ /* 0x040fe20000000018 */
[----:B------:R-:W-:Y:S01]  /*1010*/  FFMA R11, R11, R22, RZ ;  /* 0x000000160b0b7223 */ /* 0x000fe200000000ff */
[----:B0-----:R-:W-:Y:S01]  /*1020*/  I2FP.F32.S32 R10, R26 ;  /* 0x0000001a000a7245 */ /* 0x001fe20000201400 */
[----:B------:R-:W-:Y:S02]  /*1030*/  IMAD.MOV.U32 R24, RZ, RZ, R26 ;  /* 0x000000ffff187224 */ /* 0x000fe400078e001a */
[----:B------:R-:W-:Y:S02]  /*1040*/  FFMA R22, R11, R20, R22 ;  /* 0x000000140b167223 */ /* 0x000fe40000000016 */
[C---:B------:R-:W-:Y:S02]  /*1050*/  FFMA R21, R10.reuse, -1.5707962512969970703, R19 ;  /* 0xbfc90fda0a157823 */ /* 0x040fe40000000013 */
[----:B------:R-:W-:Y:S02]  /*1060*/  @P1 FADD R22, RZ, -R22 ;  /* 0x80000016ff161221 */ /* 0x000fe40000000000 */
[----:B------:R-:W-:-:S04]  /*1070*/  FFMA R21, R10, -7.5497894158615963534e-08, R21 ;  /* 0xb3a221680a157823 */ /* 0x000fc80000000015 */
[----:B------:R-:W-:-:S04]  /*1080*/  FFMA R23, R10, -5.3903029534742383927e-15, R21 ;  /* 0xa7c234c50a177823 */ /* 0x000fc80000000015 */
[----:B------:R-:W-:Y:S01]  /*1090*/  IMAD.MOV.U32 R11, RZ, RZ, R23 ;  /* 0x000000ffff0b7224 */ /* 0x000fe200078e0017 */
[----:B------:R-:W-:Y:S06]  /*10a0*/  @!P0 BRA `(.L_x_18) ;  /* 0x0000000000cc8947 */ /* 0x000fec0003800000 */
[----:B------:R-:W-:-:S13]  /*10b0*/  FSETP.NEU.AND P1, PT, |R19|, +INF , PT ;  /* 0x7f8000001300780b */ /* 0x000fda0003f2d200 */
[----:B------:R-:W-:Y:S01]  /*10c0*/  @!P1 FMUL R11, RZ, R19 ;  /* 0x00000013ff0b9220 */ /* 0x000fe20000400000 */
[----:B------:R-:W-:Y:S01]  /*10d0*/  @!P1 IMAD.MOV.U32 R26, RZ, RZ, RZ ;  /* 0x000000ffff1a9224 */ /* 0x000fe200078e00ff */
[----:B------:R-:W-:Y:S06]  /*10e0*/  @!P1 BRA `(.L_x_18) ;  /* 0x0000000000bc9947 */ /* 0x000fec0003800000 */
[----:B------:R-:W-:Y:S01]  /*10f0*/  IMAD.SHL.U32 R25, R19, 0x100, RZ ;  /* 0x0000010013197824 */ /* 0x000fe200078e00ff */
[----:B------:R-:W-:Y:S01]  /*1100*/  MOV R29, RZ ;  /* 0x000000ff001d7202 */ /* 0x000fe20000000f00 */
[----:B------:R-:W-:Y:S01]  /*1110*/  IMAD.MOV.U32 R27, RZ, RZ, RZ ;  /* 0x000000ffff1b7224 */ /* 0x000fe200078e00ff */
[----:B------:R-:W-:Y:S02]  /*1120*/  UMOV UR5, URZ ;  /* 0x000000ff00057c82 */ /* 0x000fe40008000000 */
[----:B------:R-:W-:-:S07]  /*1130*/  LOP3.LUT R25, R25, 0x80000000, RZ, 0xfc, !PT ;  /* 0x8000000019197812 */ /* 0x000fce00078efcff */
.L_x_19:
[----:B0-----:R-:W0:Y:S02]  /*1140*/  LDC.64 R10, c[0x4][RZ] ;  /* 0x01000000ff0a7b82 */ /* 0x001e240000000a00 */
[----:B0-----:R-:W-:-:S05]  /*1150*/  IMAD.WIDE.U32 R20, R29, 0x4, R10 ;  /* 0x000000041d147825 */ /* 0x001fca00078e000a */
[----:B------:R-:W2:Y:S01]  /*1160*/  LDG.E.CONSTANT R10, desc[UR8][R20.64] ;  /* 0x00000008140a7981 */ /* 0x000ea2000c1e9900 */
        /* <DEDUP_REMOVED lines=8> */
[----:B------:R-:W-:Y:S01]  /*11f0*/  SHF.R.U32.HI R20, RZ, 0x17, R19 ;  /* 0x00000017ff147819 */ /* 0x000fe20000011613 */
[----:B------:R1:W-:Y:S03]  /*1200*/  STL [R1+0x18], R27 ;  /* 0x0000181b01007387 */ /* 0x0003e60000100800 */
[C---:B0-----:R-:W-:Y:S02]  /*1210*/  LOP3.LUT R10, R20.reuse, 0xe0, RZ, 0xc0, !PT ;  /* 0x000000e0140a7812 */ /* 0x041fe400078ec0ff */
        /* <DEDUP_REMOVED lines=17> */
[C---:B-1----:R-:W-:Y:S02]  /*1330*/  LOP3.LUT R27, R26.reuse, R19, RZ, 0x3c, !PT ;  /* 0x000000131a1b7212 */ /* 0x042fe400078e3cff */
[C---:B------:R-:W-:Y:S02]  /*1340*/  LOP3.LUT R10, R11.reuse, R10, RZ, 0x3c, !PT ;  /* 0x0000000a0b0a7212 */ /* 0x040fe400078e3cff */
[----:B------:R-:W-:Y:S02]  /*1350*/  LOP3.LUT R11, R11, R26, RZ, 0x3c, !PT ;  /* 0x0000001a0b0b7212 */ /* 0x000fe400078e3cff */
[----:B------:R-:W-:Y:S02]  /*1360*/  LEA.HI R26, R26, R25, RZ, 0x1 ;  /* 0x000000191a1a7211 */ /* 0x000fe400078f08ff */
[----:B------:R-:W-:Y:S02]  /*1370*/  ISETP.GE.AND P2, PT, R27, RZ, PT ;  /* 0x000000ff1b00720c */ /* 0x000fe40003f46270 */
[----:B------:R-:W0:Y:S01]  /*1380*/  I2F.F64.S64 R10, R10 ;  /* 0x0000000a000a7312 */ /* 0x000e220000301c00 */
[----:B------:R-:W-:-:S04]  /*1390*/  IMAD.MOV R25, RZ, RZ, -R26 ;  /* 0x000000ffff197224 */ /* 0x000fc800078e0a1a */
[----:B------:R-:W-:Y:S01]  /*13a0*/  @!P1 IMAD.MOV.U32 R26, RZ, RZ, R25 ;  /* 0x000000ffff1a9224 */ /* 0x000fe200078e0019 */
[----:B0-----:R-:W-:-:S10]  /*13b0*/  DMUL R20, R10, UR6 ;  /* 0x000000060a147c28 */ /* 0x001fd40008000000 */
[----:B------:R-:W0:Y:S02]  /*13c0*/  F2F.F32.F64 R20, R20 ;  /* 0x0000001400147310 */ /* 0x000e240000301000 */
[----:B0-----:R-:W-:-:S07]  /*13d0*/  FSEL R11, -R20, R20, !P2 ;  /* 0x00000014140b7208 */ /* 0x001fce0005000100 */
.L_x_18:
[----:B------:R-:W-:Y:S05]  /*13e0*/  BSYNC.RECONVERGENT B0 ;  /* 0x0000000000007941 */ /* 0x000fea0003800200 */
.L_x_17:
[----:B------:R-:W-:Y:S01]  /*13f0*/  FMUL R10, R11, R11 ;  /* 0x0000000b0b0a7220 */ /* 0x000fe20000400000 */
[C---:B------:R-:W-:Y:S01]  /*1400*/  LOP3.LUT R21, R26.reuse, 0x1, RZ, 0xc0, !PT ;  /* 0x000000011a157812 */ /* 0x040fe200078ec0ff */
[----:B------:R-:W-:Y:S01]  /*1410*/  BSSY.RECONVERGENT B0, `(.L_x_20) ;  /* 0x0000041000007945 */ /* 0x000fe20003800200 */
[----:B------:R-:W-:Y:S01]  /*1420*/  LOP3.LUT P2, RZ, R26, 0x2, RZ, 0xc0, !PT ;  /* 0x000000021aff7812 */ /* 0x000fe2000784c0ff */
[----:B------:R-:W-:Y:S01]  /*1430*/  FFMA R20, R10, R2, -0.0013887860113754868507 ;  /* 0xbab607ed0a147423 */ /* 0x000fe20000000002 */
[----:B------:R-:W-:-:S04]  /*1440*/  ISETP.NE.U32.AND P1, PT, R21, 0x1, PT ;  /* 0x000000011500780c */ /* 0x000fc80003f25070 */
[----:B------:R-:W-:Y:S02]  /*1450*/  FSEL R21, R20, -0.00019574658654164522886, !P1 ;  /* 0xb94d415314157808 */ /* 0x000fe40004800000 */
[----:B------:R-:W-:Y:S02]  /*1460*/  FSEL R25, R9, 0.0083327032625675201416, !P1 ;  /* 0x3c0885e409197808 */ /* 0x000fe40004800000 */
[----:B------:R-:W-:-:S03]  /*1470*/  FSEL R20, -R13, -0.16666662693023681641, !P1 ;  /* 0xbe2aaaa80d147808 */ /* 0x000fc60004800100 */
[----:B------:R-:W-:Y:S01]  /*1480*/  FFMA R25, R10, R21, R25 ;  /* 0x000000150a197223 */ /* 0x000fe20000000019 */
[----:B------:R-:W-:-:S03]  /*1490*/  FSEL R21, R11, 1, P1 ;  /* 0x3f8000000b157808 */ /* 0x000fc60000800000 */
[C---:B------:R-:W-:Y:S02]  /*14a0*/  FFMA R20, R10.reuse, R25, R20 ;  /* 0x000000190a147223 */ /* 0x040fe40000000014 */
[----:B------:R-:W-:-:S04]  /*14b0*/  FFMA R10, R10, R21, RZ ;  /* 0x000000150a0a7223 */ /* 0x000fc800000000ff */
[----:B------:R-:W-:-:S04]  /*14c0*/  FFMA R21, R10, R20, R21 ;  /* 0x000000140a157223 */ /* 0x000fc80000000015 */
[----:B------:R-:W-:Y:S01]  /*14d0*/  @P2 FADD R21, RZ, -R21 ;  /* 0x80000015ff152221 */ /* 0x000fe20000000000 */
[----:B------:R-:W-:Y:S06]  /*14e0*/  @!P0 BRA `(.L_x_21) ;  /* 0x0000000000cc8947 */ /* 0x000fec0003800000 */
[----:B------:R-:W-:-:S13]  /*14f0*/  FSETP.NEU.AND P0, PT, |R19|, +INF , PT ;  /* 0x7f8000001300780b */ /* 0x000fda0003f0d200 */
[----:B------:R-:W-:Y:S01]  /*1500*/  @!P0 FMUL R23, RZ, R19 ;  /* 0x00000013ff178220 */ /* 0x000fe20000400000 */
[----:B------:R-:W-:Y:S01]  /*1510*/  @!P0 MOV R24, RZ ;  /* 0x000000ff00188202 */ /* 0x000fe20000000f00 */
[----:B------:R-:W-:Y:S06]  /*1520*/  @!P0 BRA `(.L_x_21) ;  /* 0x0000000000bc8947 */ /* 0x000fec0003800000 */
[----:B------:R-:W-:Y:S01]  /*1530*/  IMAD.SHL.U32 R20, R19, 0x100, RZ ;  /* 0x0000010013147824 */ /* 0x000fe200078e00ff */
[----:B------:R-:W-:Y:S01]  /*1540*/  UMOV UR5, URZ ;  /* 0x000000ff00057c82 */ /* 0x000fe20008000000 */
[----:B------:R-:W-:Y:S02]  /*1550*/  IMAD.MOV.U32 R23, RZ, RZ, RZ ;  /* 0x000000ffff177224 */ /* 0x000fe400078e00ff */
[----:B------:R-:W-:Y:S01]  /*1560*/  IMAD.MOV.U32 R26, RZ, RZ, RZ ;  /* 0x000000ffff1a7224 */ /* 0x000fe200078e00ff */
[----:B------:R-:W-:-:S07]  /*1570*/  LOP3.LUT R20, R20, 0x80000000, RZ, 0xfc, !PT ;  /* 0x8000000014147812 */ /* 0x000fce00078efcff */
.L_x_22:
        /* <DEDUP_REMOVED lines=23> */
[----:B------:R-:W-:Y:S01]  /*16f0*/  UMOV UR7, 0x3bf921fb ;  /* 0x3bf921fb00077882 */ /* 0x000fe20000000000 */
[----:B------:R-:W-:-:S02]  /*1700*/  ISETP.GE.AND P1, PT, R19, RZ, PT ;  /* 0x000000ff1300720c */ /* 0x000fc40003f26270 */
[-C--:B--2---:R-:W-:Y:S02]  /*1710*/  @P0 SHF.L.W.U32.HI R20, R11, R24.reuse, R20 ;  /* 0x000000180b140219 */ /* 0x084fe40000010e14 */
[----:B---3--:R-:W-:Y:S02]  /*1720*/  @P0 SHF.L.W.U32.HI R11, R10, R24, R11 ;  /* 0x000000180a0b0219 */ /* 0x008fe40000010e0b */
[--C-:B-1----:R-:W-:Y:S02]  /*1730*/  SHF.R.U32.HI R23, RZ, 0x1e, R20.reuse ;  /* 0x0000001eff177819 */ /* 0x102fe40000011614 */
[C---:B------:R-:W-:Y:S02]  /*1740*/  SHF.L.W.U32.HI R24, R11.reuse, 0x2, R20 ;  /* 0x000000020b187819 */ /* 0x040fe40000010e14 */
[----:B------:R-:W-:Y:S02]  /*1750*/  SHF.L.U32 R11, R11, 0x2, RZ ;  /* 0x000000020b0b7819 */ /* 0x000fe400000006ff */
[----:B------:R-:W-:-:S02]  /*1760*/  SHF.R.S32.HI R25, RZ, 0x1f, R24 ;  /* 0x0000001fff197819 */ /* 0x000fc40000011418 */
[C---:B------:R-:W-:Y:S02]  /*1770*/  LOP3.LUT R19, R24.reuse, R19, RZ, 0x3c, !PT ;  /* 0x0000001318137212 */ /* 0x040fe400078e3cff */
        /* <DEDUP_REMOVED lines=10> */
.L_x_21:
[----:B------:R-:W-:Y:S05]  /*1820*/  BSYNC.RECONVERGENT B0 ;  /* 0x0000000000007941 */ /* 0x000fea0003800200 */
.L_x_20:
[----:B------:R-:W-:Y:S01]  /*1830*/  FMUL R10, R23, R23 ;  /* 0x00000017170a7220 */ /* 0x000fe20000400000 */
[C---:B------:R-:W-:Y:S01]  /*1840*/  LOP3.LUT R19, R24.reuse, 0x1, RZ, 0xc0, !PT ;  /* 0x0000000118137812 */ /* 0x040fe200078ec0ff */
[----:B------:R-:W-:Y:S01]  /*1850*/  VIADD R24, R24, 0x1 ;  /* 0x0000000118187836 */ /* 0x000fe20000000000 */
[----:B------:R-:W-:Y:S01]  /*1860*/  BSSY.RECONVERGENT B0, `(.L_x_23) ;  /* 0x000005b000007945 */ /* 0x000fe20003800200 */
[----:B------:R-:W-:Y:S01]  /*1870*/  FFMA R11, R10, R2, -0.0013887860113754868507 ;  /* 0xbab607ed0a0b7423 */ /* 0x000fe20000000002 */
[----:B------:R-:W-:Y:S02]  /*1880*/  ISETP.NE.U32.AND P0, PT, R19, 0x1, PT ;  /* 0x000000011300780c */ /* 0x000fe40003f05070 */
[----:B------:R-:W-:Y:S02]  /*1890*/  LOP3.LUT P1, RZ, R24, 0x2, RZ, 0xc0, !PT ;  /* 0x0000000218ff7812 */ /* 0x000fe4000782c0ff */
[----:B------:R-:W-:Y:S02]  /*18a0*/  FSEL R11, R11, -0.00019574658654164522886, P0 ;  /* 0xb94d41530b0b7808 */ /* 0x000fe40000000000 */
[----:B------:R-:W-:-:S02]  /*18b0*/  FSEL R19, R9, 0.0083327032625675201416, P0 ;  /* 0x3c0885e409137808 */ /* 0x000fc40000000000 */
[----:B------:R-:W-:Y:S02]  /*18c0*/  FSEL R23, R23, 1, !P0 ;  /* 0x3f80000017177808 */ /* 0x000fe40004000000 */
[----:B------:R-:W-:Y:S01]  /*18d0*/  FSEL R24, -R13, -0.16666662693023681641, P0 ;  /* 0xbe2aaaa80d187808 */ /* 0x000fe20000000100 */
[----:B------:R-:W-:Y:S01]  /*18e0*/  FFMA R11, R10, R11, R19 ;  /* 0x0000000b0a0b7223 */ /* 0x000fe20000000013 */
[----:B------:R-:W-:Y:S01]  /*18f0*/  FMUL R19, R22, R21 ;  /* 0x0000001516137220 */ /* 0x000fe20000400000 */
[C---:B------:R-:W-:Y:S02]  /*1900*/  FFMA R20, R10.reuse, R23, RZ ;  /* 0x000000170a147223 */ /* 0x040fe400000000ff */
[----:B------:R-:W-:Y:S01]  /*1910*/  FFMA R11, R10, R11, R24 ;  /* 0x0000000b0a0b7223 */ /* 0x000fe20000000018 */
[----:B------:R-:W-:-:S03]  /*1920*/  FMUL R24, R12, 12 ;  /* 0x414000000c187820 */ /* 0x000fc60000400000 */
[----:B------:R-:W-:-:S04]  /*1930*/  FFMA R11, R20, R11, R23 ;  /* 0x0000000b140b7223 */ /* 0x000fc80000000017 */
[----:B------:R-:W-:-:S04]  /*1940*/  @P1 FADD R11, RZ, -R11 ;  /* 0x8000000bff0b1221 */ /* 0x000fc80000000000 */
[-C--:B------:R-:W-:Y:S01]  /*1950*/  FMUL R20, R22, R11.reuse ;  /* 0x0000000b16147220 */ /* 0x080fe20000400000 */
[----:B------:R-:W-:-:S03]  /*1960*/  FFMA R19, R0, R11, -R19 ;  /* 0x0000000b00137223 */ /* 0x000fc60000000813 */
[----:B------:R-:W-:Y:S01]  /*1970*/  FFMA R20, R0, R21, R20 ;  /* 0x0000001500147223 */ /* 0x000fe20000000014 */
[----:B------:R-:W-:-:S03]  /*1980*/  FMUL R10, R19, 12 ;  /* 0x41400000130a7820 */ /* 0x000fc60000400000 */
[----:B------:R-:W-:Y:S01]  /*1990*/  FMUL R21, R20, 12 ;  /* 0x4140000014157820 */ /* 0x000fe20000400000 */
[----:B------:R-:W-:-:S03]  /*19a0*/  FMUL R0, R10, -0.57146489620208740234 ;  /* 0xbf124b860a007820 */ /* 0x000fc60000400000 */
[C---:B------:R-:W-:Y:S01]  /*19b0*/  FMUL R23, R21.reuse, -0.30302664637565612793 ;  /* 0xbe9b264f15177820 */ /* 0x040fe20000400000 */
[C---:B------:R-:W-:Y:S01]  /*19c0*/  FFMA R11, R21.reuse, 0.81492137908935546875, R0 ;  /* 0x3f509eb0150b7823 */ /* 0x040fe20000000000 */
[----:B------:R-:W-:Y:S02]  /*19d0*/  FMUL R21, R21, 0.49404248595237731934 ;  /* 0x3efcf32315157820 */ /* 0x000fe40000400000 */
[----:B------:R-:W-:Y:S01]  /*19e0*/  FFMA R23, R10, -0.27804487943649291992, R23 ;  /* 0xbe8e5be60a177823 */ /* 0x000fe20000000017 */
[----:B------:R-:W-:Y:S01]  /*19f0*/  FFMA R22, R24, 0.096597075462341308594, R11 ;  /* 0x3dc5d4b018167823 */ /* 0x000fe2000000000b */
[----:B------:R-:W-:Y:S02]  /*1a00*/  FFMA R21, R10, 0.77208739519119262695, R21 ;  /* 0x3f45a7850a157823 */ /* 0x000fe40000000015 */
[----:B------:R-:W-:Y:S01]  /*1a10*/  FFMA R23, R24, 0.91151845455169677734, R23 ;  /* 0x3f69594618177823 */ /* 0x000fe20000000017 */
[C---:B------:R-:W-:Y:S01]  /*1a20*/  FMUL R0, R22.reuse, 0.63661974668502807617 ;  /* 0x3f22f98316007820 */ /* 0x040fe20000400000 */
[----:B------:R-:W-:Y:S01]  /*1a30*/  FSETP.GE.AND P0, PT, |R22|, 105615, PT ;  /* 0x47ce47801600780b */ /* 0x000fe20003f06200 */
[----:B------:R-:W-:Y:S01]  /*1a40*/  FFMA R24, R24, 0.39975380897521972656, R21 ;  /* 0x3eccac8818187823 */ /* 0x000fe20000000015 */
[----:B------:R-:W-:-:S03]  /*1a50*/  FMUL R25, R22, 1.6180340051651000977 ;  /* 0x3fcf1bbd16197820 */ /* 0x000fc60000400000 */
[----:B------:R-:W0:Y:S01]  /*1a60*/  F2I.NTZ R0, R0 ;  /* 0x0000000000007305 */ /* 0x000e220000203100 */
[----:B------:R-:W-:Y:S01]  /*1a70*/  FMUL R21, R24, 1.6180340051651000977 ;  /* 0x3fcf1bbd18157820 */ /* 0x000fe20000400000 */
[----:B0-----:R-:W-:-:S05]  /*1a80*/  I2FP.F32.S32 R11, R0 ;  /* 0x00000000000b7245 */ /* 0x001fca0000201400 */
[----:B------:R-:W-:-:S04]  /*1a90*/  FFMA R26, R11, -1.5707962512969970703, R22 ;  /* 0xbfc90fda0b1a7823 */ /* 0x000fc80000000016 */
[----:B------:R-:W-:-:S04]  /*1aa0*/  FFMA R26, R11, -7.5497894158615963534e-08, R26 ;  /* 0xb3a221680b1a7823 */ /* 0x000fc8000000001a */
[----:B------:R-:W-:Y:S01]  /*1ab0*/  FFMA R27, R11, -5.3903029534742383927e-15, R26 ;  /* 0xa7c234c50b1b7823 */ /* 0x000fe2000000001a */
[----:B------:R-:W-:Y:S01]  /*1ac0*/  FMUL R26, R23, 1.6180340051651000977 ;  /* 0x3fcf1bbd171a7820 */ /* 0x000fe20000400000 */
        /* <DEDUP_REMOVED lines=10> */
.L_x_25:
[----:B------:R-:W0:Y:S02]  /*1b70*/  LDC.64 R10, c[0x4][RZ] ;  /* 0x01000000ff0a7b82 */ /* 0x000e240000000a00 */
[----:B0-----:R-:W-:-:S06]  /*1b80*/  IMAD.WIDE.U32 R10, R29, 0x4, R10 ;  /* 0x000000041d0a7825 */ /* 0x001fcc00078e000a */
[----:B------:R-:W2:Y:S02]  /*1b90*/  LDG.E.CONSTANT R10, desc[UR8][R10.64] ;  /* 0x000000080a0a7981 */ /* 0x000ea4000c1e9900 */
[----:B--2---:R-:W-:-:S03]  /*1ba0*/  IMAD.WIDE.U32 R10, R10, R27, RZ ;  /* 0x0000001b0a0a7225 */ /* 0x004fc600078e00ff */
[----:B------:R-:W-:-:S04]  /*1bb0*/  IADD3 R28, P0, PT, R10, R0, RZ ;  /* 0x000000000a1c7210 */ /* 0x000fc80007f1e0ff */
[----:B------:R-:W-:Y:S01]  /*1bc0*/  IADD3.X R0, PT, PT, R11, UR5, RZ, P0, !PT ;  /* 0x000000050b007c10 */ /* 0x000fe200087fe4ff */
[C---:B------:R-:W-:Y:S02]  /*1bd0*/  IMAD R11, R29.reuse, 0x4, R1 ;  /* 0x000000041d0b7824 */ /* 0x040fe400078e0201 */
[----:B------:R-:W-:-:S03]  /*1be0*/  VIADD R29, R29, 0x1 ;  /* 0x000000011d1d7836 */ /* 0x000fc60000000000 */
[----:B------:R0:W-:Y:S02]  /*1bf0*/  STL [R11], R28 ;  /* 0x0000001c0b007387 */ /* 0x0001e40000100800 */
[----:B------:R-:W-:-:S13]  /*1c00*/  ISETP.NE.AND P0, PT, R29, 0x6, PT ;  /* 0x000000061d00780c */ /* 0x000fda0003f05270 */
[----:B0-----:R-:W-:Y:S05]  /*1c10*/  @P0 BRA `(.L_x_25) ;  /* 0xfffffffc00d40947 */ /* 0x001fea000383ffff */
        /* <DEDUP_REMOVED lines=16> */
[C-C-:B------:R-:W-:Y:S02]  /*1d20*/  SHF.L.W.U32.HI R27, R11.reuse, 0x2, R10.reuse ;  /* 0x000000020b1b7819 */ /* 0x140fe40000010e0a */
[----:B0-----:R-:W-:Y:S01]  /*1d30*/  SHF.R.U32.HI R0, RZ, 0x1e, R10 ;  /* 0x0000001eff007819 */ /* 0x001fe2000001160a */
[----:B------:R-:W-:Y:S01]  /*1d40*/  IMAD.SHL.U32 R10, R11, 0x4, RZ ;  /* 0x000000040b0a7824 */ /* 0x000fe200078e00ff */
[----:B------:R-:W-:-:S02]  /*1d50*/  LOP3.LUT R22, R27, R22, RZ, 0x3c, !PT ;  /* 0x000000161b167212 */ /* 0x000fc400078e3cff */
[----:B------:R-:W-:Y:S02]  /*1d60*/  LEA.HI R0, R27, R0, RZ, 0x1 ;  /* 0x000000001b007211 */ /* 0x000fe400078f08ff */
[----:B------:R-:W-:Y:S02]  /*1d70*/  ISETP.GE.AND P1, PT, R22, RZ, PT ;  /* 0x000000ff1600720c */ /* 0x000fe40003f26270 */
[----:B------:R-:W-:-:S04]  /*1d80*/  SHF.R.S32.HI R22, RZ, 0x1f, R27 ;  /* 0x0000001fff167819 */ /* 0x000fc8000001141b */
[C---:B------:R-:W-:Y:S02]  /*1d90*/  LOP3.LUT R11, R22.reuse, R27, RZ, 0x3c, !PT ;  /* 0x0000001b160b7212 */ /* 0x040fe400078e3cff */
[----:B------:R-:W-:Y:S01]  /*1da0*/  LOP3.LUT R10, R22, R10, RZ, 0x3c, !PT ;  /* 0x0000000a160a7212 */ /* 0x000fe200078e3cff */
[----:B------:R-:W-:-:S04]  /*1db0*/  IMAD.MOV R22, RZ, RZ, -R0 ;  /* 0x000000ffff167224 */ /* 0x000fc800078e0a00 */
[----:B------:R-:W-:Y:S01]  /*1dc0*/  @!P0 IMAD.MOV.U32 R0, RZ, RZ, R22 ;  /* 0x000000ffff008224 */ /* 0x000fe200078e0016 */
[----:B------:R-:W0:Y:S02]  /*1dd0*/  I2F.F64.S64 R10, R10 ;  /* 0x0000000a000a7312 */ /* 0x000e240000301c00 */
[----:B0-----:R-:W-:-:S10]  /*1de0*/  DMUL R28, R10, UR6 ;  /* 0x000000060a1c7c28 */ /* 0x001fd40008000000 */
[----:B------:R-:W0:Y:S02]  /*1df0*/  F2F.F32.F64 R28, R28 ;  /* 0x0000001c001c7310 */ /* 0x000e240000301000 */
[----:B0-----:R-:W-:-:S07]  /*1e00*/  FSEL R27, -R28, R28, !P1 ;  /* 0x0000001c1c1b7208 */ /* 0x001fce0004800100 */
.L_x_24:
[----:B------:R-:W-:Y:S05]  /*1e10*/  BSYNC.RECONVERGENT B0 ;  /* 0x0000000000007941 */ /* 0x000fea0003800200 */
.L_x_23:
[C---:B------:R-:W-:Y:S01]  /*1e20*/  LOP3.LUT R10, R0.reuse, 0x1, RZ, 0xc0, !PT ;  /* 0x00000001000a7812 */ /* 0x040fe200078ec0ff */
[----:B------:R-:W-:Y:S01]  /*1e30*/  FMUL R11, R27, R27 ;  /* 0x0000001b1b0b7220 */ /* 0x000fe20000400000 */
[----:B------:R-:W-:Y:S01]  /*1e40*/  IADD3 R0, PT, PT, R0, 0x1, RZ ;  /* 0x0000000100007810 */ /* 0x000fe20007ffe0ff */
[----:B------:R-:W-:Y:S01]  /*1e50*/  BSSY.RECONVERGENT B0, `(.L_x_26) ;  /* 0x0000048000007945 */ /* 0x000fe20003800200 */
[----:B------:R-:W-:Y:S01]  /*1e60*/  ISETP.NE.U32.AND P0, PT, R10, 0x1, PT ;  /* 0x000000010a00780c */ /* 0x000fe20003f05070 */
[----:B------:R-:W-:Y:S01]  /*1e70*/  FFMA R10, R11, R2, -0.0013887860113754868507 ;  /* 0xbab607ed0b0a7423 */ /* 0x000fe20000000002 */
[----:B------:R-:W-:Y:S02]  /*1e80*/  LOP3.LUT P1, RZ, R0, 0x2, RZ, 0xc0, !PT ;  /* 0x0000000200ff7812 */ /* 0x000fe4000782c0ff */
[----:B------:R-:W-:Y:S02]  /*1e90*/  FSEL R0, R9, 0.0083327032625675201416, P0 ;  /* 0x3c0885e409007808 */ /* 0x000fe40000000000 */
[----:B------:R-:W-:-:S02]  /*1ea0*/  FSEL R10, R10, -0.00019574658654164522886, P0 ;  /* 0xb94d41530a0a7808 */ /* 0x000fc40000000000 */
[----:B------:R-:W-:Y:S02]  /*1eb0*/  FSEL R29, -R13, -0.16666662693023681641, P0 ;  /* 0xbe2aaaa80d1d7808 */ /* 0x000fe40000000100 */
[----:B------:R-:W-:Y:S01]  /*1ec0*/  FSEL R22, R27, 1, !P0 ;  /* 0x3f8000001b167808 */ /* 0x000fe20004000000 */
[----:B------:R-:W-:Y:S01]  /*1ed0*/  FFMA R0, R11, R10, R0 ;  /* 0x0000000a0b007223 */ /* 0x000fe20000000000 */
[----:B------:R-:W-:-:S03]  /*1ee0*/  FSETP.GE.AND P0, PT, |R23|, 105615, PT ;  /* 0x47ce47801700780b */ /* 0x000fc60003f06200 */
[----:B------:R-:W-:Y:S01]  /*1ef0*/  FFMA R29, R11, R0, R29 ;  /* 0x000000000b1d7223 */ /* 0x000fe2000000001d */
[----:B------:R-:W-:Y:S01]  /*1f00*/  FMUL R0, R23, 0.63661974668502807617 ;  /* 0x3f22f98317007820 */ /* 0x000fe20000400000 */
[----:B------:R-:W-:-:S04]  /*1f10*/  FFMA R11, R11, R22, RZ ;  /* 0x000000160b0b7223 */ /* 0x000fc800000000ff */
[----:B------:R-:W-:Y:S01]  /*1f20*/  FFMA R22, R11, R29, R22 ;  /* 0x0000001d0b167223 */ /* 0x000fe20000000016 */
[----:B------:R-:W0:Y:S03]  /*1f30*/  F2I.NTZ R0, R0 ;  /* 0x0000000000007305 */ /* 0x000e260000203100 */
[----:B------:R-:W-:Y:S01]  /*1f40*/  @P1 FADD R22, RZ, -R22 ;  /* 0x80000016ff161221 */ /* 0x000fe20000000000 */
        /* <DEDUP_REMOVED lines=9> */
[----:B------:R-:W-:Y:S01]  /*1fe0*/  IMAD.SHL.U32 R27, R23, 0x100, RZ ;  /* 0x00000100171b7824 */ /* 0x000fe200078e00ff */
[----:B------:R-:W-:Y:S01]  /*1ff0*/  UMOV UR5, URZ ;  /* 0x000000ff00057c82 */ /* 0x000fe20008000000 */
[----:B------:R-:W-:Y:S02]  /*2000*/  IMAD.MOV.U32 R0, RZ, RZ, RZ ;  /* 0x000000ffff007224 */ /* 0x000fe400078e00ff */
[----:B------:R-:W-:Y:S01]  /*2010*/  IMAD.MOV.U32 R29, RZ, RZ, RZ ;  /* 0x000000ffff1d7224 */ /* 0x000fe200078e00ff */
[----:B------:R-:W-:-:S07]  /*2020*/  LOP3.LUT R27, R27, 0x80000000, RZ, 0xfc, !PT ;  /* 0x800000001b1b7812 */ /* 0x000fce00078efcff */
.L_x_28:
        /* <DEDUP_REMOVED lines=14> */
[----:B------:R-:W-:Y:S02]  /*2110*/  LOP3.LUT P0, RZ, R27, 0x1f, RZ, 0xc0, !PT ;  /* 0x0000001f1bff7812 */ /* 0x000fe4000780c0ff */
[----:B------:R-:W-:-:S04]  /*2120*/  IADD3 R10, PT, PT, R10, -0x80, RZ ;  /* 0xffffff800a0a7810 */ /* 0x000fc80007ffe0ff */
        /* <DEDUP_REMOVED lines=11> */
[----:B------:R-:W-:-:S04]  /*21e0*/  SHF.L.W.U32.HI R28, R11, 0x2, R10 ;  /* 0x000000020b1c7819 */ /* 0x000fc80000010e0a */
[C---:B------:R-:W-:Y:S02]  /*21f0*/  LOP3.LUT R23, R28.reuse, R23, RZ, 0x3c, !PT ;  /* 0x000000171c177212 */ /* 0x040fe400078e3cff */
[----:B------:R-:W-:Y:S02]  /*2200*/  SHF.R.S32.HI R27, RZ, 0x1f, R28 ;  /* 0x0000001fff1b7819 */ /* 0x000fe4000001141c */
[----:B------:R-:W-:Y:S02]  /*2210*/  ISETP.GE.AND P1, PT, R23, RZ, PT ;  /* 0x000000ff1700720c */ /* 0x000fe40003f26270 */
[----:B------:R-:W-:Y:S01]  /*2220*/  SHF.R.U32.HI R23, RZ, 0x1e, R10 ;  /* 0x0000001eff177819 */ /* 0x000fe2000001160a */
[----:B------:R-:W-:Y:S01]  /*2230*/  IMAD.SHL.U32 R10, R11, 0x4, RZ ;  /* 0x000000040b0a7824 */ /* 0x000fe200078e00ff */
[----:B------:R-:W-:Y:S02]  /*2240*/  LOP3.LUT R11, R27, R28, RZ, 0x3c, !PT ;  /* 0x0000001c1b0b7212 */ /* 0x000fe400078e3cff */
[----:B0-----:R-:W-:-:S02]  /*2250*/  LEA.HI R0, R28, R23, RZ, 0x1 ;  /* 0x000000171c007211 */ /* 0x001fc400078f08ff */
[----:B------:R-:W-:-:S03]  /*2260*/  LOP3.LUT R10, R27, R10, RZ, 0x3c, !PT ;  /* 0x0000000a1b0a7212 */ /* 0x000fc600078e3cff */
[----:B------:R-:W-:-:S03]  /*2270*/  IMAD.MOV R23, RZ, RZ, -R0 ;  /* 0x000000ffff177224 */ /* 0x000fc600078e0a00 */
[----:B------:R-:W0:Y:S01]  /*2280*/  I2F.F64.S64 R10, R10 ;  /* 0x0000000a000a7312 */ /* 0x000e220000301c00 */
[----:B------:R-:W-:Y:S01]  /*2290*/  @!P0 IMAD.MOV.U32 R0, RZ, RZ, R23 ;  /* 0x000000ffff008224 */ /* 0x000fe200078e0017 */
[----:B0-----:R-:W-:-:S10]  /*22a0*/  DMUL R28, R10, UR6 ;  /* 0x000000060a1c7c28 */ /* 0x001fd40008000000 */
[----:B------:R-:W0:Y:S02]  /*22b0*/  F2F.F32.F64 R28, R28 ;  /* 0x0000001c001c7310 */ /* 0x000e240000301000 */
[----:B0-----:R-:W-:-:S07]  /*22c0*/  FSEL R27, -R28, R28, !P1 ;  /* 0x0000001c1c1b7208 */ /* 0x001fce0004800100 */
.L_x_27:
[----:B------:R-:W-:Y:S05]  /*22d0*/  BSYNC.RECONVERGENT B0 ;  /* 0x0000000000007941 */ /* 0x000fea0003800200 */
.L_x_26:
[C---:B------:R-:W-:Y:S01]  /*22e0*/  LOP3.LUT R10, R0.reuse, 0x1, RZ, 0xc0, !PT ;  /* 0x00000001000a7812 */ /* 0x040fe200078ec0ff */
[----:B------:R-:W-:Y:S01]  /*22f0*/  FMUL R11, R27, R27 ;  /* 0x0000001b1b0b7220 */ /* 0x000fe20000400000 */
[----:B------:R-:W-:Y:S01]  /*2300*/  VIADD R0, R0, 0x1 ;  /* 0x0000000100007836 */ /* 0x000fe20000000000 */
[----:B------:R-:W-:Y:S01]  /*2310*/  BSSY.RECONVERGENT B0, `(.L_x_29) ;  /* 0x0000048000007945 */ /* 0x000fe20003800200 */
[----:B------:R-:W-:Y:S01]  /*2320*/  ISETP.NE.U32.AND P0, PT, R10, 0x1, PT ;  /* 0x000000010a00780c */ /* 0x000fe20003f05070 */
[----:B------:R-:W-:Y:S02]  /*2330*/  FFMA R10, R11, R2, -0.0013887860113754868507 ;  /* 0xbab607ed0b0a7423 */ /* 0x000fe40000000002 */
[----:B------:R-:W-:Y:S02]  /*2340*/  LOP3.LUT P1, RZ, R0, 0x2, RZ, 0xc0, !PT ;  /* 0x0000000200ff7812 */ /* 0x000fe4000782c0ff */
[----:B------:R-:W-:Y:S02]  /*2350*/  FSEL R0, R9, 0.0083327032625675201416, P0 ;  /* 0x3c0885e409007808 */ /* 0x000fe40000000000 */
[----:B------:R-:W-:-:S02]  /*2360*/  FSEL R10, R10, -0.00019574658654164522886, P0 ;  /* 0xb94d41530a0a7808 */ /* 0x000fc40000000000 */
[----:B------:R-:W-:-:S03]  /*2370*/  FSEL R23, -R13, -0.16666662693023681641, P0 ;  /* 0xbe2aaaa80d177808 */ /* 0x000fc60000000100 */
[----:B------:R-:W-:Y:S01]  /*2380*/  FFMA R0, R11, R10, R0 ;  /* 0x0000000a0b007223 */ /* 0x000fe20000000000 */
[----:B------:R-:W-:Y:S02]  /*2390*/  FSEL R10, R27, 1, !P0 ;  /* 0x3f8000001b0a7808 */ /* 0x000fe40004000000 */
[C---:B------:R-:W-:Y:S01]  /*23a0*/  FSETP.GE.AND P0, PT, |R24|.reuse, 105615, PT ;  /* 0x47ce47801800780b */ /* 0x040fe20003f06200 */
[C---:B------:R-:W-:Y:S01]  /*23b0*/  FFMA R23, R11.reuse, R0, R23 ;  /* 0x000000000b177223 */ /* 0x040fe20000000017 */
        /* <DEDUP_REMOVED lines=19> */
.L_x_31:
        /* <DEDUP_REMOVED lines=36> */
[----:B------:R-:W-:-:S05]  /*2730*/  IMAD.MOV R24, RZ, RZ, -R0 ;  /* 0x000000ffff187224 */ /* 0x000fca00078e0a00 */
[----:B------:R-:W0:Y:S01]  /*2740*/  I2F.F64.S64 R10, R10 ;  /* 0x0000000a000a7312 */ /* 0x000e220000301c00 */
[----:B------:R-:W-:Y:S01]  /*2750*/  @!P0 MOV R0, R24 ;  /* 0x0000001800008202 */ /* 0x000fe20000000f00 */
[----:B0-----:R-:W-:-:S10]  /*2760*/  DMUL R28, R10, UR6 ;  /* 0x000000060a1c7c28 */ /* 0x001fd40008000000 */
[----:B------:R-:W0:Y:S02]  /*2770*/  F2F.F32.F64 R28, R28 ;  /* 0x0000001c001c7310 */ /* 0x000e240000301000 */
[----:B0-----:R-:W-:-:S07]  /*2780*/  FSEL R27, -R28, R28, !P1 ;  /* 0x0000001c1c1b7208 */ /* 0x001fce0004800100 */
.L_x_30:
[----:B------:R-:W-:Y:S05]  /*2790*/  BSYNC.RECONVERGENT B0 ;  /* 0x0000000000007941 */ /* 0x000fea0003800200 */
.L_x_29:
        /* <DEDUP_REMOVED lines=33> */
.L_x_34:
[----:B------:R-:W0:Y:S02]  /*29b0*/  LDC.64 R10, c[0x4][RZ] ;  /* 0x01000000ff0a7b82 */ /* 0x000e240000000a00 */
[----:B0-----:R-:W-:-:S06]  /*29c0*/  IMAD.WIDE.U32 R10, R29, 0x4, R10 ;  /* 0x000000041d0a7825 */ /* 0x001fcc00078e000a */
[----:B------:R-:W2:Y:S02]  /*29d0*/  LDG.E.CONSTANT R10, desc[UR8][R10.64] ;  /* 0x000000080a0a7981 */ /* 0x000ea4000c1e9900 */
[----:B--2---:R-:W-:-:S03]  /*29e0*/  IMAD.WIDE.U32 R10, R10, R27, RZ ;  /* 0x0000001b0a0a7225 */ /* 0x004fc600078e00ff */
[----:B------:R-:W-:-:S04]  /*29f0*/  IADD3 R28, P0, PT, R10, R0, RZ ;  /* 0x000000000a1c7210 */ /* 0x000fc80007f1e0ff */
[----:B------:R-:W-:Y:S01]  /*2a00*/  IADD3.X R0, PT, PT, R11, UR5, RZ, P0, !PT ;  /* 0x000000050b007c10 */ /* 0x000fe200087fe4ff */
[C---:B------:R-:W-:Y:S01]  /*2a10*/  IMAD R11, R29.reuse, 0x4, R1 ;  /* 0x000000041d0b7824 */ /* 0x040fe200078e0201 */
[----:B------:R-:W-:-:S04]  /*2a20*/  IADD3 R29, PT, PT, R29, 0x1, RZ ;  /* 0x000000011d1d7810 */ /* 0x000fc80007ffe0ff */
[----:B------:R0:W-:Y:S01]  /*2a30*/  STL [R11], R28 ;  /* 0x0000001c0b007387 */ /* 0x0001e20000100800 */
        /* <DEDUP_REMOVED lines=33> */
.L_x_33:
[----:B------:R-:W-:Y:S05]  /*2c50*/  BSYNC.RECONVERGENT B0 ;  /* 0x0000000000007941 */ /* 0x000fea0003800200 */
.L_x_32:
[C---:B------:R-:W-:Y:S01]  /*2c60*/  LOP3.LUT R10, R0.reuse, 0x1, RZ, 0xc0, !PT ;  /* 0x00000001000a7812 */ /* 0x040fe200078ec0ff */
[----:B------:R-:W-:Y:S01]  /*2c70*/  FMUL R11, R27, R27 ;  /* 0x0000001b1b0b7220 */ /* 0x000fe20000400000 */
[----:B------:R-:W-:Y:S01]  /*2c80*/  LOP3.LUT P1, RZ, R0, 0x2, RZ, 0xc0, !PT ;  /* 0x0000000200ff7812 */ /* 0x000fe2000782c0ff */
[----:B------:R-:W-:Y:S01]  /*2c90*/  BSSY.RECONVERGENT B0, `(.L_x_35) ;  /* 0x0000047000007945 */ /* 0x000fe20003800200 */
[----:B------:R-:W-:Y:S01]  /*2ca0*/  ISETP.NE.U32.AND P0, PT, R10, 0x1, PT ;  /* 0x000000010a00780c */ /* 0x000fe20003f05070 */
[----:B------:R-:W-:-:S03]  /*2cb0*/  FFMA R10, R11, R2, -0.0013887860113754868507 ;  /* 0xbab607ed0b0a7423 */ /* 0x000fc60000000002 */
[----:B------:R-:W-:Y:S02]  /*2cc0*/  FSEL R0, R9, 0.0083327032625675201416, !P0 ;  /* 0x3c0885e409007808 */ /* 0x000fe40004000000 */
[----:B------:R-:W-:Y:S02]  /*2cd0*/  FSEL R10, R10, -0.00019574658654164522886, !P0 ;  /* 0xb94d41530a0a7808 */ /* 0x000fe40004000000 */
[----:B------:R-:W-:-:S03]  /*2ce0*/  FSEL R25, -R13, -0.16666662693023681641, !P0 ;  /* 0xbe2aaaa80d197808 */ /* 0x000fc60004000100 */
[----:B------:R-:W-:Y:S01]  /*2cf0*/  FFMA R0, R11, R10, R0 ;  /* 0x0000000a0b007223 */ /* 0x000fe20000000000 */
[----:B------:R-:W-:Y:S02]  /*2d00*/  FSEL R10, R27, 1, P0 ;  /* 0x3f8000001b0a7808 */ /* 0x000fe40000000000 */
        /* <DEDUP_REMOVED lines=21> */
.L_x_37:
        /* <DEDUP_REMOVED lines=33> */
[----:B------:R-:W-:Y:S01]  /*3070*/  SHF.R.S32.HI R26, RZ, 0x1f, R27 ;  /* 0x0000001fff1a7819 */ /* 0x000fe2000001141b */
[----:B------:R-:W-:-:S03]  /*3080*/  IMAD.MOV R28, RZ, RZ, -R0 ;  /* 0x000000ffff1c7224 */ /* 0x000fc600078e0a00 */
[C---:B------:R-:W-:Y:S02]  /*3090*/  LOP3.LUT R11, R26.reuse, R27, RZ, 0x3c, !PT ;  /* 0x0000001b1a0b7212 */ /* 0x040fe400078e3cff */
[----:B------:R-:W-:Y:S02]  /*30a0*/  LOP3.LUT R10, R26, R10, RZ, 0x3c, !PT ;  /* 0x0000000a1a0a7212 */ /* 0x000fe400078e3cff */
[----:B------:R-:W-:-:S04]  /*30b0*/  @!P0 MOV R0, R28 ;  /* 0x0000001c00008202 */ /* 0x000fc80000000f00 */
[----:B------:R-:W0:Y:S02]  /*30c0*/  I2F.F64.S64 R10, R10 ;  /* 0x0000000a000a7312 */ /* 0x000e240000301c00 */
[----:B0-----:R-:W-:-:S10]  /*30d0*/  DMUL R26, R10, UR6 ;  /* 0x000000060a1a7c28 */ /* 0x001fd40008000000 */
[----:B------:R-:W0:Y:S02]  /*30e0*/  F2F.F32.F64 R26, R26 ;  /* 0x0000001a001a7310 */ /* 0x000e240000301000 */
[----:B0-----:R-:W-:-:S07]  /*30f0*/  FSEL R28, -R26, R26, !P1 ;  /* 0x0000001a1a1c7208 */ /* 0x001fce0004800100 */
.L_x_36:
[----:B------:R-:W-:Y:S05]  /*3100*/  BSYNC.RECONVERGENT B0 ;  /* 0x0000000000007941 */ /* 0x000fea0003800200 */
.L_x_35:
[----:B------:R-:W-:Y:S01]  /*3110*/  LOP3.LUT R10, R0, 0x1, RZ, 0xc0, !PT ;  /* 0x00000001000a7812 */ /* 0x000fe200078ec0ff */
[----:B------:R-:W-:Y:S01]  /*3120*/  FMUL R11, R28, R28 ;  /* 0x0000001c1c0b7220 */ /* 0x000fe20000400000 */
[----:B------:R-:W-:Y:S01]  /*3130*/  LOP3.LUT P1, RZ, R0, 0x2, RZ, 0xc0, !PT ;  /* 0x0000000200ff7812 */ /* 0x000fe2000782c0ff */
[----:B------:R-:W-:Y:S01]  /*3140*/  BSSY.RECONVERGENT B0, `(.L_x_38) ;  /* 0x0000047000007945 */ /* 0x000fe20003800200 */
[----:B------:R-:W-:Y:S01]  /*3150*/  ISETP.NE.U32.AND P0, PT, R10, 0x1, PT ;  /* 0x000000010a00780c */ /* 0x000fe20003f05070 */
[----:B------:R-:W-:-:S03]  /*3160*/  FFMA R10, R11, R2, -0.0013887860113754868507 ;  /* 0xbab607ed0b0a7423 */ /* 0x000fc60000000002 */
[----:B------:R-:W-:Y:S02]  /*3170*/  FSEL R0, R9, 0.0083327032625675201416, !P0 ;  /* 0x3c0885e409007808 */ /* 0x000fe40004000000 */
[----:B------:R-:W-:Y:S02]  /*3180*/  FSEL R10, R10, -0.00019574658654164522886, !P0 ;  /* 0xb94d41530a0a7808 */ /* 0x000fe40004000000 */
[----:B------:R-:W-:Y:S02]  /*3190*/  FSEL R27, -R13, -0.16666662693023681641, !P0 ;  /* 0xbe2aaaa80d1b7808 */ /* 0x000fe40004000100 */
[----:B------:R-:W-:Y:S01]  /*31a0*/  FSEL R26, R28, 1, P0 ;  /* 0x3f8000001c1a7808 */ /* 0x000fe20000000000 */
        /* <DEDUP_REMOVED lines=22> */
.L_x_40:
        /* <DEDUP_REMOVED lines=28> */
[----:B0-----:R-:W-:Y:S01]  /*34d0*/  IMAD.SHL.U32 R0, R11, 0x4, RZ ;  /* 0x000000040b007824 */ /* 0x001fe200078e00ff */
[----:B------:R-:W-:Y:S02]  /*34e0*/  SHF.R.U32.HI R27, RZ, 0x1e, R10 ;  /* 0x0000001eff1b7819 */ /* 0x000fe4000001160a */
        /* <DEDUP_REMOVED lines=12> */
.L_x_39:
[----:B------:R-:W-:Y:S05]  /*35b0*/  BSYNC.RECONVERGENT B0 ;  /* 0x0000000000007941 */ /* 0x000fea0003800200 */
.L_x_38:
[----:B------:R-:W-:Y:S01]  /*35c0*/  FMUL R11, R19, -0.57146489620208740234 ;  /* 0xbf124b86130b7820 */ /* 0x000fe20000400000 */
[----:B------:R-:W-:Y:S01]  /*35d0*/  FMUL R23, R23, R26 ;  /* 0x0000001a17177220 */ /* 0x000fe20000400000 */
[C---:B------:R-:W-:Y:S01]  /*35e0*/  LOP3.LUT P1, RZ, R27.reuse, 0x2, RZ, 0xc0, !PT ;  /* 0x000000021bff7812 */ /* 0x040fe2000782c0ff */
[----:B------:R-:W-:Y:S01]  /*35f0*/  BSSY.RECONVERGENT B0, `(.L_x_41) ;  /* 0x0000056000007945 */ /* 0x000fe20003800200 */
[----:B------:R-:W-:Y:S01]  /*3600*/  FFMA R21, R20, 0.81492137908935546875, R11 ;  /* 0x3f509eb014157823 */ /* 0x000fe2000000000b */
[----:B------:R-:W-:Y:S01]  /*3610*/  FFMA R25, R22, R25, R23 ;  /* 0x0000001916197223 */ /* 0x000fe20000000017 */
[----:B------:R-:W-:Y:S01]  /*3620*/  FMUL R11, R10, R10 ;  /* 0x0000000a0a0b7220 */ /* 0x000fe20000400000 */
[----:B------:R-:W-:Y:S01]  /*3630*/  LOP3.LUT R22, R27, 0x1, RZ, 0xc0, !PT ;  /* 0x000000011b167812 */ /* 0x000fe200078ec0ff */
[----:B------:R-:W-:Y:S02]  /*3640*/  FFMA R0, R12, 0.096597075462341308594, R21 ;  /* 0x3dc5d4b00c007823 */ /* 0x000fe40000000015 */
[----:B------:R-:W-:Y:S01]  /*3650*/  FFMA R21, R11, R2, -0.0013887860113754868507 ;  /* 0xbab607ed0b157423 */ /* 0x000fe20000000002 */
[----:B------:R-:W-:Y:S01]  /*3660*/  ISETP.NE.U32.AND P0, PT, R22, 0x1, PT ;  /* 0x000000011600780c */ /* 0x000fe20003f05070 */
[C---:B------:R-:W-:Y:S01]  /*3670*/  FMUL R26, R0.reuse, 0.63661974668502807617 ;  /* 0x3f22f983001a7820 */ /* 0x040fe20000400000 */
[----:B------:R-:W-:-:S02]  /*3680*/  FMUL R23, R0, 1.6180340051651000977 ;  /* 0x3fcf1bbd00177820 */ /* 0x000fc40000400000 */
[----:B------:R-:W-:Y:S02]  /*3690*/  FSEL R22, R21, -0.00019574658654164522886, !P0 ;  /* 0xb94d415315167808 */ /* 0x000fe40004000000 */
[----:B------:R-:W-:Y:S01]  /*36a0*/  FSEL R28, R9, 0.0083327032625675201416, !P0 ;  /* 0x3c0885e4091c7808 */ /* 0x000fe20004000000 */
[----:B------:R-:W0:Y:S01]  /*36b0*/  F2I.NTZ R26, R26 ;  /* 0x0000001a001a7305 */ /* 0x000e220000203100 */
[----:B------:R-:W-:Y:S02]  /*36c0*/  FSEL R21, -R13, -0.16666662693023681641, !P0 ;  /* 0xbe2aaaa80d157808 */ /* 0x000fe40004000100 */
[----:B------:R-:W-:Y:S01]  /*36d0*/  FSEL R10, R10, 1, P0 ;  /* 0x3f8000000a0a7808 */ /* 0x000fe20000000000 */
[----:B------:R-:W-:Y:S01]  /*36e0*/  FFMA R22, R11, R22, R28 ;  /* 0x000000160b167223 */ /* 0x000fe2000000001c */
[----:B------:R-:W-:-:S03]  /*36f0*/  FSETP.GE.AND P0, PT, |R0|, 105615, PT ;  /* 0x47ce47800000780b */ /* 0x000fc60003f06200 */
[C---:B------:R-:W-:Y:S01]  /*3700*/  FFMA R21, R11.reuse, R22, R21 ;  /* 0x000000160b157223 */ /* 0x040fe20000000015 */
[----:B------:R-:W-:Y:S01]  /*3710*/  FFMA R11, R11, R10, RZ ;  /* 0x0000000a0b0b7223 */ /* 0x000fe200000000ff */
[C---:B------:R-:W-:Y:S01]  /*3720*/  FMUL R22, R20.reuse, -0.30302664637565612793 ;  /* 0xbe9b264f14167820 */ /* 0x040fe20000400000 */
[----:B------:R-:W-:Y:S02]  /*3730*/  FMUL R20, R20, 0.49404248595237731934 ;  /* 0x3efcf32314147820 */ /* 0x000fe40000400000 */
[----:B------:R-:W-:Y:S01]  /*3740*/  FFMA R10, R11, R21, R10 ;  /* 0x000000150b0a7223 */ /* 0x000fe2000000000a */
[C---:B------:R-:W-:Y:S01]  /*3750*/  FFMA R21, R19.reuse, -0.27804487943649291992, R22 ;  /* 0xbe8e5be613157823 */ /* 0x040fe20000000016 */
[----:B0-----:R-:W-:Y:S01]  /*3760*/  I2FP.F32.S32 R11, R26 ;  /* 0x0000001a000b7245 */ /* 0x001fe20000201400 */
[----:B------:R-:W-:Y:S01]  /*3770*/  FFMA R19, R19, 0.77208739519119262695, R20 ;  /* 0x3f45a78513137823 */ /* 0x000fe20000000014 */
[----:B------:R-:W-:Y:S01]  /*3780*/  @P1 FADD R10, RZ, -R10 ;  /* 0x8000000aff0a1221 */ /* 0x000fe20000000000 */
[----:B------:R-:W-:-:S02]  /*3790*/  FFMA R21, R12, 0.91151845455169677734, R21 ;  /* 0x3f6959460c157823 */ /* 0x000fc40000000015 */
[----:B------:R-:W-:Y:S01]  /*37a0*/  FFMA R28, R11, -1.5707962512969970703, R0 ;  /* 0xbfc90fda0b1c7823 */ /* 0x000fe20000000000 */
[----:B------:R-:W-:Y:S01]  /*37b0*/  FFMA R22, R12, 0.39975380897521972656, R19 ;  /* 0x3eccac880c167823 */ /* 0x000fe20000000013 */
[----:B------:R-:W-:Y:S01]  /*37c0*/  FFMA R24, R24, R10, R25 ;  /* 0x0000000a18187223 */ /* 0x000fe20000000019 */
[----:B------:R-:W-:Y:S01]  /*37d0*/  FMUL R25, R21, 1.6180340051651000977 ;  /* 0x3fcf1bbd15197820 */ /* 0x000fe20000400000 */
[----:B------:R-:W-:Y:S01]  /*37e0*/  FFMA R28, R11, -7.5497894158615963534e-08, R28 ;  /* 0xb3a221680b1c7823 */ /* 0x000fe2000000001c */
[----:B------:R-:W-:-:S03]  /*37f0*/  FMUL R19, R22, 1.6180340051651000977 ;  /* 0x3fcf1bbd16137820 */ /* 0x000fc60000400000 */
        /* <DEDUP_REMOVED lines=11> */
.L_x_43:
[----:B------:R-:W0:Y:S02]  /*38b0*/  LDC.64 R10, c[0x4][RZ] ;  /* 0x01000000ff0a7b82 */ /* 0x000e240000000a00 */
[----:B0-----:R-:W-:-:S05]  /*38c0*/  IMAD.WIDE.U32 R28, R27, 0x4, R10 ;  /* 0x000000041b1c7825 */ /* 0x001fca00078e000a */
        /* <DEDUP_REMOVED lines=24> */
[--C-:B------:R-:W-:Y:S02]  /*3a50*/  SHF.R.U32.HI R26, RZ, 0x1e, R27.reuse ;  /* 0x0000001eff1a7819 */ /* 0x100fe4000001161b */
[C---:B------:R-:W-:Y:S01]  /*3a60*/  SHF.L.W.U32.HI R11, R10.reuse, 0x2, R27 ;  /* 0x000000020a0b7819 */ /* 0x040fe20000010e1b */
[----:B------:R-:W-:Y:S01]  /*3a70*/  IMAD.SHL.U32 R10, R10, 0x4, RZ ;  /* 0x000000040a0a7824 */ /* 0x000fe200078e00ff */
[----:B------:R-:W-:Y:S02]  /*3a80*/  ISETP.GE.AND P0, PT, R0, RZ, PT ;  /* 0x000000ff0000720c */ /* 0x000fe40003f06270 */
[----:B0-----:R-:W-:-:S02]  /*3a90*/  SHF.R.S32.HI R20, RZ, 0x1f, R11 ;  /* 0x0000001fff147819 */ /* 0x001fc4000001140b */
[C---:B------:R-:W-:Y:S02]  /*3aa0*/  LOP3.LUT R0, R11.reuse, R0, RZ, 0x3c, !PT ;  /* 0x000000000b007212 */ /* 0x040fe400078e3cff */
[----:B------:R-:W-:Y:S02]  /*3ab0*/  LEA.HI R26, R11, R26, RZ, 0x1 ;  /* 0x0000001a0b1a7211 */ /* 0x000fe400078f08ff */
[C---:B------:R-:W-:Y:S02]  /*3ac0*/  LOP3.LUT R11, R20.reuse, R11, RZ, 0x3c, !PT ;  /* 0x0000000b140b7212 */ /* 0x040fe400078e3cff */
[----:B------:R-:W-:Y:S02]  /*3ad0*/  LOP3.LUT R10, R20, R10, RZ, 0x3c, !PT ;  /* 0x0000000a140a7212 */ /* 0x000fe400078e3cff */
[----:B------:R-:W-:Y:S01]  /*3ae0*/  ISETP.GE.AND P1, PT, R0, RZ, PT ;  /* 0x000000ff0000720c */ /* 0x000fe20003f26270 */
[----:B------:R-:W-:-:S03]  /*3af0*/  IMAD.MOV R0, RZ, RZ, -R26 ;  /* 0x000000ffff007224 */ /* 0x000fc600078e0a1a */
[----:B------:R-:W0:Y:S01]  /*3b00*/  I2F.F64.S64 R10, R10 ;  /* 0x0000000a000a7312 */ /* 0x000e220000301c00 */
[----:B------:R-:W-:Y:S01]  /*3b10*/  @!P0 IMAD.MOV.U32 R26, RZ, RZ, R0 ;  /* 0x000000ffff1a8224 */ /* 0x000fe200078e0000 */
[----:B0-----:R-:W-:-:S10]  /*3b20*/  DMUL R28, R10, UR6 ;  /* 0x000000060a1c7c28 */ /* 0x001fd40008000000 */
[----:B------:R-:W0:Y:S02]  /*3b30*/  F2F.F32.F64 R28, R28 ;  /* 0x0000001c001c7310 */ /* 0x000e240000301000 */
[----:B0-----:R-:W-:-:S07]  /*3b40*/  FSEL R20, -R28, R28, !P1 ;  /* 0x0000001c1c147208 */ /* 0x001fce0004800100 */
.L_x_42:
[----:B------:R-:W-:Y:S05]  /*3b50*/  BSYNC.RECONVERGENT B0 ;  /* 0x0000000000007941 */ /* 0x000fea0003800200 */
.L_x_41:
[----:B------:R-:W-:Y:S01]  /*3b60*/  LOP3.LUT R0, R26, 0x1, RZ, 0xc0, !PT ;  /* 0x000000011a007812 */ /* 0x000fe200078ec0ff */
[----:B------:R-:W-:Y:S01]  /*3b70*/  FMUL R11, R20, R20 ;  /* 0x00000014140b7220 */ /* 0x000fe20000400000 */
[----:B------:R-:W-:Y:S01]  /*3b80*/  IADD3 R26, PT, PT, R26, 0x1, RZ ;  /* 0x000000011a1a7810 */ /* 0x000fe20007ffe0ff */
[----:B------:R-:W-:Y:S01]  /*3b90*/  BSSY.RECONVERGENT B0, `(.L_x_44) ;  /* 0x0000048000007945 */ /* 0x000fe20003800200 */
[----:B------:R-:W-:Y:S01]  /*3ba0*/  ISETP.NE.U32.AND P0, PT, R0, 0x1, PT ;  /* 0x000000010000780c */ /* 0x000fe20003f05070 */
[----:B------:R-:W-:Y:S01]  /*3bb0*/  FMUL R0, R21, 0.63661974668502807617 ;  /* 0x3f22f98315007820 */ /* 0x000fe20000400000 */
[----:B------:R-:W-:Y:S01]  /*3bc0*/  FFMA R10, R11, R2, -0.0013887860113754868507 ;  /* 0xbab607ed0b0a7423 */ /* 0x000fe20000000002 */
[----:B------:R-:W-:Y:S02]  /*3bd0*/  LOP3.LUT P1, RZ, R26, 0x2, RZ, 0xc0, !PT ;  /* 0x000000021aff7812 */ /* 0x000fe4000782c0ff */
[----:B------:R-:W-:Y:S02]  /*3be0*/  FSEL R26, R9, 0.0083327032625675201416, P0 ;  /* 0x3c0885e4091a7808 */ /* 0x000fe40000000000 */
[----:B------:R-:W0:Y:S01]  /*3bf0*/  F2I.NTZ R0, R0 ;  /* 0x0000000000007305 */ /* 0x000e220000203100 */
[----:B------:R-:W-:-:S02]  /*3c00*/  FSEL R10, R10, -0.00019574658654164522886, P0 ;  /* 0xb94d41530a0a7808 */ /* 0x000fc40000000000 */
[----:B------:R-:W-:Y:S02]  /*3c10*/  FSEL R27, -R13, -0.16666662693023681641, P0 ;  /* 0xbe2aaaa80d1b7808 */ /* 0x000fe40000000100 */
[----:B------:R-:W-:Y:S01]  /*3c20*/  FSEL R20, R20, 1, !P0 ;  /* 0x3f80000014147808 */ /* 0x000fe20004000000 */
[----:B------:R-:W-:Y:S01]  /*3c30*/  FFMA R10, R11, R10, R26 ;  /* 0x0000000a0b0a7223 */ /* 0x000fe2000000001a */
[----:B------:R-:W-:-:S03]  /*3c40*/  FSETP.GE.AND P0, PT, |R21|, 105615, PT ;  /* 0x47ce47801500780b */ /* 0x000fc60003f06200 */
[C---:B------:R-:W-:Y:S01]  /*3c50*/  FFMA R10, R11.reuse, R10, R27 ;  /* 0x0000000a0b0a7223 */ /* 0x040fe2000000001b */
[----:B------:R-:W-:Y:S01]  /*3c60*/  FFMA R11, R11, R20, RZ ;  /* 0x000000140b0b7223 */ /* 0x000fe200000000ff */
[----:B0-----:R-:W-:-:S03]  /*3c70*/  I2FP.F32.S32 R28, R0 ;  /* 0x00000000001c7245 */ /* 0x001fc60000201400 */
[----:B------:R-:W-:Y:S02]  /*3c80*/  FFMA R20, R11, R10, R20 ;  /* 0x0000000a0b147223 */ /* 0x000fe40000000014 */
[C---:B------:R-:W-:Y:S02]  /*3c90*/  FFMA R11, R28.reuse, -1.5707962512969970703, R21 ;  /* 0xbfc90fda1c0b7823 */ /* 0x040fe40000000015 */
[----:B------:R-:W-:Y:S02]  /*3ca0*/  @P1 FADD R20, RZ, -R20 ;  /* 0x80000014ff141221 */ /* 0x000fe40000000000 */
        /* <DEDUP_REMOVED lines=12> */
.L_x_46:
        /* <DEDUP_REMOVED lines=31> */
[C---:B0-----:R-:W-:Y:S02]  /*3f60*/  LEA.HI R0, R10.reuse, R11, RZ, 0x1 ;  /* 0x0000000b0a007211 */ /* 0x041fe400078f08ff */
[----:B------:R-:W-:Y:S02]  /*3f70*/  LOP3.LUT R21, R10, R21, RZ, 0x3c, !PT ;  /* 0x000000150a157212 */ /* 0x000fe400078e3cff */
        /* <DEDUP_REMOVED lines=9> */
.L_x_45:
[----:B------:R-:W-:Y:S05]  /*4010*/  BSYNC.RECONVERGENT B0 ;  /* 0x0000000000007941 */ /* 0x000fea0003800200 */
.L_x_44:
[C---:B------:R-:W-:Y:S01]  /*4020*/  LOP3.LUT R10, R0.reuse, 0x1, RZ, 0xc0, !PT ;  /* 0x00000001000a7812 */ /* 0x040fe200078ec0ff */
[----:B------:R-:W-:Y:S01]  /*4030*/  VIADD R0, R0, 0x1 ;  /* 0x0000000100007836 */ /* 0x000fe20000000000 */
[----:B------:R-:W-:Y:S02]  /*4040*/  BSSY.RECONVERGENT B0, `(.L_x_47) ;  /* 0x0000049000007945 */ /* 0x000fe40003800200 */
[----:B------:R-:W-:Y:S01]  /*4050*/  ISETP.NE.U32.AND P0, PT, R10, 0x1, PT ;  /* 0x000000010a00780c */ /* 0x000fe20003f05070 */
[----:B------:R-:W-:Y:S01]  /*4060*/  FMUL R10, R28, R28 ;  /* 0x0000001c1c0a7220 */ /* 0x000fe20000400000 */
[----:B------:R-:W-:Y:S01]  /*4070*/  LOP3.LUT P1, RZ, R0, 0x2, RZ, 0xc0, !PT ;  /* 0x0000000200ff7812 */ /* 0x000fe2000782c0ff */
[----:B------:R-:W-:Y:S01]  /*4080*/  FMUL R0, R22, 0.63661974668502807617 ;  /* 0x3f22f98316007820 */ /* 0x000fe20000400000 */
[----:B------:R-:W-:Y:S01]  /*4090*/  FSEL R21, R9, 0.0083327032625675201416, P0 ;  /* 0x3c0885e409157808 */ /* 0x000fe20000000000 */
[----:B------:R-:W-:Y:S01]  /*40a0*/  FFMA R11, R10, R2, -0.0013887860113754868507 ;  /* 0xbab607ed0a0b7423 */ /* 0x000fe20000000002 */
[----:B------:R-:W-:-:S03]  /*40b0*/  FSEL R26, -R13, -0.16666662693023681641, P0 ;  /* 0xbe2aaaa80d1a7808 */ /* 0x000fc60000000100 */
[----:B------:R-:W0:Y:S01]  /*40c0*/  F2I.NTZ R0, R0 ;  /* 0x0000000000007305 */ /* 0x000e220000203100 */
[----:B------:R-:W-:-:S05]  /*40d0*/  FSEL R11, R11, -0.00019574658654164522886, P0 ;  /* 0xb94d41530b0b7808 */ /* 0x000fca0000000000 */
[----:B------:R-:W-:Y:S01]  /*40e0*/  FFMA R11, R10, R11, R21 ;  /* 0x0000000b0a0b7223 */ /* 0x000fe20000000015 */
[----:B------:R-:W-:Y:S02]  /*40f0*/  FSEL R21, R28, 1, !P0 ;  /* 0x3f8000001c157808 */ /* 0x000fe40004000000 */
[----:B------:R-:W-:Y:S01]  /*4100*/  FSETP.GE.AND P0, PT, |R22|, 105615, PT ;  /* 0x47ce47801600780b */ /* 0x000fe20003f06200 */
[C---:B------:R-:W-:Y:S02]  /*4110*/  FFMA R11, R10.reuse, R11, R26 ;  /* 0x0000000b0a0b7223 */ /* 0x040fe4000000001a */
        /* <DEDUP_REMOVED lines=17> */
.L_x_49:
        /* <DEDUP_REMOVED lines=30> */
[----:B------:R-:W-:-:S02]  /*4410*/  SHF.R.S32.HI R26, RZ, 0x1f, R11 ;  /* 0x0000001fff1a7819 */ /* 0x000fc4000001140b */
[C---:B------:R-:W-:Y:S02]  /*4420*/  LOP3.LUT R22, R11.reuse, R22, RZ, 0x3c, !PT ;  /* 0x000000160b167212 */ /* 0x040fe400078e3cff */
[----:B0-----:R-:W-:Y:S02]  /*4430*/  LEA.HI R0, R11, R28, RZ, 0x1 ;  /* 0x0000001c0b007211 */ /* 0x001fe400078f08ff */
[C---:B------:R-:W-:Y:S02]  /*4440*/  LOP3.LUT R11, R26.reuse, R11, RZ, 0x3c, !PT ;  /* 0x0000000b1a0b7212 */ /* 0x040fe400078e3cff */
[----:B------:R-:W-:Y:S02]  /*4450*/  LOP3.LUT R10, R26, R10, RZ, 0x3c, !PT ;  /* 0x0000000a1a0a7212 */ /* 0x000fe400078e3cff */
[----:B------:R-:W-:Y:S01]  /*4460*/  ISETP.GE.AND P1, PT, R22, RZ, PT ;  /* 0x000000ff1600720c */ /* 0x000fe20003f26270 */
[----:B------:R-:W-:-:S03]  /*4470*/  IMAD.MOV R22, RZ, RZ, -R0 ;  /* 0x000000ffff167224 */ /* 0x000fc600078e0a00 */
[----:B------:R-:W0:Y:S02]  /*4480*/  I2F.F64.S64 R10, R10 ;  /* 0x0000000a000a7312 */ /* 0x000e240000301c00 */
[----:B------:R-:W-:Y:S01]  /*4490*/  @!P0 MOV R0, R22 ;  /* 0x0000001600008202 */ /* 0x000fe20000000f00 */
[----:B0-----:R-:W-:-:S10]  /*44a0*/  DMUL R26, R10, UR6 ;  /* 0x000000060a1a7c28 */ /* 0x001fd40008000000 */
[----:B------:R-:W0:Y:S02]  /*44b0*/  F2F.F32.F64 R26, R26 ;  /* 0x0000001a001a7310 */ /* 0x000e240000301000 */
[----:B0-----:R-:W-:-:S07]  /*44c0*/  FSEL R28, -R26, R26, !P1 ;  /* 0x0000001a1a1c7208 */ /* 0x001fce0004800100 */
.L_x_48:
[----:B------:R-:W-:Y:S05]  /*44d0*/  BSYNC.RECONVERGENT B0 ;  /* 0x0000000000007941 */ /* 0x000fea0003800200 */
.L_x_47:
[C---:B------:R-:W-:Y:S01]  /*44e0*/  LOP3.LUT R10, R0.reuse, 0x1, RZ, 0xc0, !PT ;  /* 0x00000001000a7812 */ /* 0x040fe200078ec0ff */
[----:B------:R-:W-:Y:S02]  /*44f0*/  VIADD R0, R0, 0x1 ;  /* 0x0000000100007836 */ /* 0x000fe40000000000 */
[----:B------:R-:W-:Y:S01]  /*4500*/  FMUL R11, R28, R28 ;  /* 0x0000001c1c0b7220 */ /* 0x000fe20000400000 */
[----:B------:R-:W-:Y:S01]  /*4510*/  BSSY.RECONVERGENT B0, `(.L_x_50) ;  /* 0x0000048000007945 */ /* 0x000fe20003800200 */
[----:B------:R-:W-:Y:S02]  /*4520*/  ISETP.NE.U32.AND P0, PT, R10, 0x1, PT ;  /* 0x000000010a00780c */ /* 0x000fe40003f05070 */
[----:B------:R-:W-:Y:S01]  /*4530*/  LOP3.LUT P1, RZ, R0, 0x2, RZ, 0xc0, !PT ;  /* 0x0000000200ff7812 */ /* 0x000fe2000782c0ff */
[----:B------:R-:W-:Y:S01]  /*4540*/  FMUL R0, R23, 0.63661974668502807617 ;  /* 0x3f22f98317007820 */ /* 0x000fe20000400000 */
[----:B------:R-:W-:Y:S01]  /*4550*/  FFMA R10, R11, R2, -0.0013887860113754868507 ;  /* 0xbab607ed0b0a7423 */ /* 0x000fe20000000002 */
[----:B------:R-:W-:-:S02]  /*4560*/  FSEL R22, R9, 0.0083327032625675201416, P0 ;  /* 0x3c0885e409167808 */ /* 0x000fc40000000000 */
[----:B------:R-:W-:Y:S02]  /*4570*/  FSEL R27, -R13, -0.16666662693023681641, P0 ;  /* 0xbe2aaaa80d1b7808 */ /* 0x000fe40000000100 */
        /* <DEDUP_REMOVED lines=23> */
.L_x_52:
[----:B------:R-:W0:Y:S02]  /*46f0*/  LDC.64 R10, c[0x4][RZ] ;  /* 0x01000000ff0a7b82 */ /* 0x000e240000000a00 */
[----:B0-----:R-:W-:-:S05]  /*4700*/  IMAD.WIDE.U32 R28, R27, 0x4, R10 ;  /* 0x000000041b1c7825 */ /* 0x001fca00078e000a */
        /* <DEDUP_REMOVED lines=40> */
.L_x_51:
[----:B------:R-:W-:Y:S05]  /*4990*/  BSYNC.RECONVERGENT B0 ;  /* 0x0000000000007941 */ /* 0x000fea0003800200 */
.L_x_50:
[----:B------:R-:W-:Y:S01]  /*49a0*/  LOP3.LUT R11, R0, 0x1, RZ, 0xc0, !PT ;  /* 0x00000001000b7812 */ /* 0x000fe200078ec0ff */
[----:B------:R-:W-:Y:S01]  /*49b0*/  FMUL R10, R28, R28 ;  /* 0x0000001c1c0a7220 */ /* 0x000fe20000400000 */
[----:B------:R-:W-:Y:S01]  /*49c0*/  LOP3.LUT P1, RZ, R0, 0x2, RZ, 0xc0, !PT ;  /* 0x0000000200ff7812 */ /* 0x000fe2000782c0ff */
[----:B------:R-:W-:Y:S01]  /*49d0*/  FMUL R0, R25, 0.63661974668502807617 ;  /* 0x3f22f98319007820 */ /* 0x000fe20000400000 */
[----:B------:R-:W-:Y:S01]  /*49e0*/  ISETP.NE.U32.AND P0, PT, R11, 0x1, PT ;  /* 0x000000010b00780c */ /* 0x000fe20003f05070 */
[----:B------:R-:W-:Y:S01]  /*49f0*/  FFMA R11, R10, R2, -0.0013887860113754868507 ;  /* 0xbab607ed0a0b7423 */ /* 0x000fe20000000002 */
[----:B------:R-:W-:Y:S02]  /*4a00*/  BSSY.RECONVERGENT B0, `(.L_x_53) ;  /* 0x0000044000007945 */ /* 0x000fe40003800200 */
[----:B------:R-:W-:Y:S01]  /*4a10*/  FSEL R23, R9, 0.0083327032625675201416, !P0 ;  /* 0x3c0885e409177808 */ /* 0x000fe20004000000 */
[----:B------:R-:W0:Y:S01]  /*4a20*/  F2I.NTZ R0, R0 ;  /* 0x0000000000007305 */ /* 0x000e220000203100 */
[----:B------:R-:W-:-:S02]  /*4a30*/  FSEL R11, R11, -0.00019574658654164522886, !P0 ;  /* 0xb94d41530b0b7808 */ /* 0x000fc40004000000 */
[----:B------:R-:W-:-:S03]  /*4a40*/  FSEL R26, -R13, -0.16666662693023681641, !P0 ;  /* 0xbe2aaaa80d1a7808 */ /* 0x000fc60004000100 */
[----:B------:R-:W-:Y:S01]  /*4a50*/  FFMA R11, R10, R11, R23 ;  /* 0x0000000b0a0b7223 */ /* 0x000fe20000000017 */
[----:B------:R-:W-:Y:S02]  /*4a60*/  FSEL R23, R28, 1, P0 ;  /* 0x3f8000001c177808 */ /* 0x000fe40000000000 */
        /* <DEDUP_REMOVED lines=19> */
.L_x_55:
        /* <DEDUP_REMOVED lines=42> */
.L_x_54:
[----:B------:R-:W-:Y:S05]  /*4e40*/  BSYNC.RECONVERGENT B0 ;  /* 0x0000000000007941 */ /* 0x000fea0003800200 */
.L_x_53:
        /* <DEDUP_REMOVED lines=32> */
.L_x_58:
        /* <DEDUP_REMOVED lines=42> */
.L_x_57:
[----:B------:R-:W-:Y:S05]  /*52f0*/  BSYNC.RECONVERGENT B0 ;  /* 0x0000000000007941 */ /* 0x000fea0003800200 */
.L_x_56:
[----:B------:R-:W-:Y:S01]  /*5300*/  FMUL R11, R25, R25 ;  /* 0x00000019190b7220 */ /* 0x000fe20000400000 */
[C---:B------:R-:W-:Y:S01]  /*5310*/  LOP3.LUT R10, R0.reuse, 0x1, RZ, 0xc0, !PT ;  /* 0x00000001000a7812 */ /* 0x040fe200078ec0ff */
[----:B------:R-:W-:Y:S01]  /*5320*/  FMUL R21, R21, R26 ;  /* 0x0000001a15157220 */ /* 0x000fe20000400000 */
[----:B------:R-:W-:Y:S01]  /*5330*/  LOP3.LUT P1, RZ, R0, 0x2, RZ, 0xc0, !PT ;  /* 0x0000000200ff7812 */ /* 0x000fe2000782c0ff */
[----:B------:R-:W-:Y:S01]  /*5340*/  FFMA R2, R11, R2, -0.0013887860113754868507 ;  /* 0xbab607ed0b027423 */ /* 0x000fe20000000002 */
[----:B------:R-:W-:Y:S01]  /*5350*/  ISETP.NE.U32.AND P0, PT, R10, 0x1, PT ;  /* 0x000000010a00780c */ /* 0x000fe20003f05070 */
[----:B------:R-:W-:Y:S01]  /*5360*/  FFMA R21, R20, R23, R21 ;  /* 0x0000001714157223 */ /* 0x000fe20000000015 */
[----:B------:R-:W-:Y:S02]  /*5370*/  BSSY.RECONVERGENT B2, `(.L_x_59) ;  /* 0x0000018000027945 */ /* 0x000fe40003800200 */
[----:B------:R-:W-:Y:S01]  /*5380*/  FSEL R28, R9, 0.0083327032625675201416, !P0 ;  /* 0x3c0885e4091c7808 */ /* 0x000fe20004000000 */
[----:B------:R-:W-:Y:S01]  /*5390*/  IMAD.MOV.U32 R9, RZ, RZ, 0x41400000 ;  /* 0x41400000ff097424 */ /* 0x000fe200078e00ff */
[----:B------:R-:W-:Y:S01]  /*53a0*/  FSEL R10, R2, -0.00019574658654164522886, !P0 ;  /* 0xb94d4153020a7808 */ /* 0x000fe20004000000 */
[----:B------:R-:W-:Y:S01]  /*53b0*/  IMAD.MOV.U32 R2, RZ, RZ, 0x3daaaaab ;  /* 0x3daaaaabff027424 */ /* 0x000fe200078e00ff */
[----:B------:R-:W-:-:S03]  /*53c0*/  FSEL R0, R25, 1, P0 ;  /* 0x3f80000019007808 */ /* 0x000fc60000000000 */
[----:B------:R-:W-:Y:S01]  /*53d0*/  FFMA R10, R11, R10, R28 ;  /* 0x0000000a0b0a7223 */ /* 0x000fe2000000001c */
[----:B------:R-:W-:Y:S01]  /*53e0*/  FSEL R28, -R13, -0.16666662693023681641, !P0 ;  /* 0xbe2aaaa80d1c7808 */ /* 0x000fe20004000100 */
[----:B------:R-:W-:Y:S01]  /*53f0*/  FFMA R9, R2, -R9, 1 ;  /* 0x3f80000002097423 */ /* 0x000fe20000000809 */
[----:B------:R-:W0:Y:S03]  /*5400*/  FCHK P0, R24, 12 ;  /* 0x4140000018007902 */ /* 0x000e260000000000 */
[C---:B------:R-:W-:Y:S01]  /*5410*/  FFMA R10, R11.reuse, R10, R28 ;  /* 0x0000000a0b0a7223 */ /* 0x040fe2000000001c */
[----:B------:R-:W-:Y:S01]  /*5420*/  FFMA R11, R11, R0, RZ ;  /* 0x000000000b0b7223 */ /* 0x000fe200000000ff */
[----:B------:R-:W-:-:S03]  /*5430*/  FFMA R9, R9, R2, 0.083333335816860198975 ;  /* 0x3daaaaab09097423 */ /* 0x000fc60000000002 */
[----:B------:R-:W-:Y:S01]  /*5440*/  FFMA R11, R11, R10, R0 ;  /* 0x0000000a0b0b7223 */ /* 0x000fe20000000000 */
[----:B------:R-:W-:-:S03]  /*5450*/  FFMA R0, R24, R9, RZ ;  /* 0x0000000918007223 */ /* 0x000fc600000000ff */
[----:B------:R-:W-:Y:S01]  /*5460*/  @P1 FADD R11, RZ, -R11 ;  /* 0x8000000bff0b1221 */ /* 0x000fe20000000000 */
[----:B------:R-:W-:-:S04]  /*5470*/  FFMA R2, R0, -12, R24 ;  /* 0xc140000000027823 */ /* 0x000fc80000000018 */
[----:B------:R-:W-:Y:S01]  /*5480*/  FFMA R2, R9, R2, R0 ;  /* 0x0000000209027223 */ /* 0x000fe20000000000 */
[----:B------:R-:W-:Y:S01]  /*5490*/  FFMA R0, R22, R11, R21 ;  /* 0x0000000b16007223 */ /* 0x000fe20000000015 */
[----:B0-----:R-:W-:Y:S06]  /*54a0*/  @!P0 BRA `(.L_x_60) ;  /* 0x0000000000108947 */ /* 0x001fec0003800000 */
[----:B------:R-:W-:Y:S01]  /*54b0*/  IMAD.MOV.U32 R2, RZ, RZ, R24 ;  /* 0x000000ffff027224 */ /* 0x000fe200078e0018 */
[----:B------:R-:W-:Y:S02]  /*54c0*/  MOV R21, 0x41400000 ;  /* 0x4140000000157802 */ /* 0x000fe40000000f00 */
[----:B------:R-:W-:-:S07]  /*54d0*/  MOV R10, 0x54f0 ;  /* 0x000054f0000a7802 */ /* 0x000fce0000000f00 */
[----:B------:R-:W-:Y:S05]  /*54e0*/  CALL.REL.NOINC `($__internal_1_$__cuda_sm3x_div_rn_noftz_f32_slowpath) ;  /* 0x0000002000b47944 */ /* 0x000fea0003c00000 */
.L_x_60:
[----:B------:R-:W-:Y:S05]  /*54f0*/  BSYNC.RECONVERGENT B2 ;  /* 0x0000000000027941 */ /* 0x000fea0003800200 */
.L_x_59:
[----:B------:R-:W-:Y:S01]  /*5500*/  FMUL R10, R18, R18 ;  /* 0x00000012120a7220 */ /* 0x000fe20000400000 */
[----:B------:R-:W-:Y:S02]  /*5510*/  IMAD.MOV.U32 R13, RZ, RZ, 0x3ecccccd ;  /* 0x3ecccccdff0d7424 */ /* 0x000fe400078e00ff */
[----:B------:R-:W-:Y:S01]  /*5520*/  FADD R0, -R0, R2 ;  /* 0x0000000200007221 */ /* 0x000fe20000000100 */
[----:B------:R-:W-:Y:S01]  /*5530*/  BSSY.RECONVERGENT B0, `(.L_x_61) ;  /* 0x000000f000007945 */ /* 0x000fe20003800200 */
[----:B------:R-:W-:Y:S02]  /*5540*/  FFMA R9, R17, R17, R10 ;  /* 0x0000001111097223 */ /* 0x000fe4000000000a */
[----:B------:R-:W-:Y:S02]  /*5550*/  FFMA R13, |R0|, R13, 0.0010000000474974513054 ;  /* 0x3a83126f000d7423 */ /* 0x000fe4000000020d */
        /* <DEDUP_REMOVED lines=8> */
.L_x_62:
[----:B------:R-:W-:Y:S01]  /*55e0*/  FMUL.FTZ R0, R9, R10 ;  /* 0x0000000a09007220 */ /* 0x000fe20000410000 */
[----:B------:R-:W-:-:S03]  /*55f0*/  FMUL.FTZ R2, R10, 0.5 ;  /* 0x3f0000000a027820 */ /* 0x000fc60000410000 */
[----:B------:R-:W-:-:S04]  /*5600*/  FFMA R9, -R0, R0, R9 ;  /* 0x0000000000097223 */ /* 0x000fc80000000109 */
[----:B------:R-:W-:-:S07]  /*5610*/  FFMA R0, R9, R2, R0 ;  /* 0x0000000209007223 */ /* 0x000fce0000000000 */
.L_x_63:
[----:B------:R-:W-:Y:S05]  /*5620*/  BSYNC.RECONVERGENT B0 ;  /* 0x0000000000007941 */ /* 0x000fea0003800200 */
.L_x_61:
[----:B------:R-:W0:Y:S01]  /*5630*/  LDC R9, c[0x0][0x390] ;  /* 0x0000e400ff097b82 */ /* 0x000e220000000800 */
[----:B------:R-:W-:Y:S01]  /*5640*/  FADD R0, -R0, 2 ;  /* 0x4000000000007421 */ /* 0x000fe20000000100 */
[----:B------:R-:W-:Y:S04]  /*5650*/  BSSY.RECONVERGENT B0, `(.L_x_64) ;  /* 0x000003f000007945 */ /* 0x000fe80003800200 */
[----:B------:R-:W-:Y:S01]  /*5660*/  FMNMX R13, R13, R0, !PT ;  /* 0x000000000d0d7209 */ /* 0x000fe20007800000 */
[----:B0-----:R-:W-:-:S04]  /*5670*/  FFMA R2, R9, 0.10000000149011611938, R12 ;  /* 0x3dcccccd09027823 */ /* 0x001fc8000000000c */
[----:B------:R-:W-:-:S04]  /*5680*/  FFMA R9, R17, 1.5, R2 ;  /* 0x3fc0000011097823 */ /* 0x000fc80000000002 */
[C---:B------:R-:W-:Y:S01]  /*5690*/  FMUL R22, R9.reuse, 0.63661974668502807617 ;  /* 0x3f22f98309167820 */ /* 0x040fe20000400000 */
[----:B------:R-:W-:-:S05]  /*56a0*/  FSETP.GE.AND P0, PT, |R9|, 105615, PT ;  /* 0x47ce47800900780b */ /* 0x000fca0003f06200 */
        /* <DEDUP_REMOVED lines=10> */
[----:B------:R-:W0:Y:S01]  /*5750*/  LDC.64 R10, c[0x4][RZ] ;  /* 0x01000000ff0a7b82 */ /* 0x000e220000000a00 */
[----:B------:R-:W-:Y:S02]  /*5760*/  IMAD.SHL.U32 R2, R9, 0x100, RZ ;  /* 0x0000010009027824 */ /* 0x000fe400078e00ff */
[----:B------:R-:W-:Y:S02]  /*5770*/  HFMA2 R19, -RZ, RZ, 0, 0 ;  /* 0x00000000ff137431 */ /* 0x000fe400000001ff */
[----:B------:R-:W-:Y:S01]  /*5780*/  IMAD.MOV.U32 R0, RZ, RZ, RZ ;  /* 0x000000ffff007224 */ /* 0x000fe200078e00ff */
[----:B------:R-:W-:Y:S01]  /*5790*/  UMOV UR5, URZ ;  /* 0x000000ff00057c82 */ /* 0x000fe20008000000 */
[----:B------:R-:W-:-:S07]  /*57a0*/  LOP3.LUT R27, R2, 0x80000000, RZ, 0xfc, !PT ;  /* 0x80000000021b7812 */ /* 0x000fce00078efcff */
.L_x_66:
[----:B0-----:R-:W-:-:S06]  /*57b0*/  IMAD.WIDE.U32 R20, R19, 0x4, R10 ;  /* 0x0000000413147825 */ /* 0x001fcc00078e000a */
[----:B------:R-:W2:Y:S01]  /*57c0*/  LDG.E.CONSTANT R20, desc[UR8][R20.64] ;  /* 0x0000000814147981 */ /* 0x000ea2000c1e9900 */
[C---:B-1----:R-:W-:Y:S02]  /*57d0*/  IMAD R2, R19.reuse, 0x4, R1 ;  /* 0x0000000413027824 */ /* 0x042fe400078e0201 */
        /* <DEDUP_REMOVED lines=9> */
[C---:B-1----:R-:W-:Y:S02]  /*5870*/  LOP3.LUT R2, R19.reuse, 0xe0, RZ, 0xc0, !PT ;  /* 0x000000e013027812 */ /* 0x042fe400078ec0ff */
        /* <DEDUP_REMOVED lines=13> */
[C---:B------:R-:W-:Y:S01]  /*5950*/  SHF.L.W.U32.HI R22, R11.reuse, 0x2, R2 ;  /* 0x000000020b167819 */ /* 0x040fe20000010e02 */
[----:B------:R-:W-:-:S03]  /*5960*/  IMAD.SHL.U32 R11, R11, 0x4, RZ ;  /* 0x000000040b0b7824 */ /* 0x000fc600078e00ff */
[----:B------:R-:W-:Y:S02]  /*5970*/  SHF.R.S32.HI R19, RZ, 0x1f, R22 ;  /* 0x0000001fff137819 */ /* 0x000fe40000011416 */
[----:B------:R-:W-:Y:S02]  /*5980*/  LOP3.LUT R9, R22, R9, RZ, 0x3c, !PT ;  /* 0x0000000916097212 */ /* 0x000fe400078e3cff */
[C---:B------:R-:W-:Y:S02]  /*5990*/  LOP3.LUT R10, R19.reuse, R11, RZ, 0x3c, !PT ;  /* 0x0000000b130a7212 */ /* 0x040fe400078e3cff */
[----:B------:R-:W-:Y:S02]  /*59a0*/  LOP3.LUT R11, R19, R22, RZ, 0x3c, !PT ;  /* 0x00000016130b7212 */ /* 0x000fe400078e3cff */
[----:B------:R-:W-:Y:S02]  /*59b0*/  SHF.R.U32.HI R19, RZ, 0x1e, R2 ;  /* 0x0000001eff137819 */ /* 0x000fe40000011602 */
[----:B------:R-:W-:-:S02]  /*59c0*/  ISETP.GE.AND P1, PT, R9, RZ, PT ;  /* 0x000000ff0900720c */ /* 0x000fc40003f26270 */
[----:B------:R-:W1:Y:S01]  /*59d0*/  I2F.F64.S64 R10, R10 ;  /* 0x0000000a000a7312 */ /* 0x000e620000301c00 */
[----:B------:R-:W-:-:S05]  /*59e0*/  LEA.HI R22, R22, R19, RZ, 0x1 ;  /* 0x0000001316167211 */ /* 0x000fca00078f08ff */
[----:B0-----:R-:W-:-:S04]  /*59f0*/  IMAD.MOV R0, RZ, RZ, -R22 ;  /* 0x000000ffff007224 */ /* 0x001fc800078e0a16 */
[----:B------:R-:W-:Y:S01]  /*5a00*/  @!P0 IMAD.MOV.U32 R22, RZ, RZ, R0 ;  /* 0x000000ffff168224 */ /* 0x000fe200078e0000 */
[----:B-1----:R-:W-:-:S10]  /*5a10*/  DMUL R20, R10, UR6 ;  /* 0x000000060a147c28 */ /* 0x002fd40008000000 */
[----:B------:R-:W0:Y:S02]  /*5a20*/  F2F.F32.F64 R20, R20 ;  /* 0x0000001400147310 */ /* 0x000e240000301000 */
[----:B0-----:R-:W-:-:S07]  /*5a30*/  FSEL R0, -R20, R20, !P1 ;  /* 0x0000001414007208 */ /* 0x001fce0004800100 */
.L_x_65:
[----:B------:R-:W-:Y:S05]  /*5a40*/  BSYNC.RECONVERGENT B0 ;  /* 0x0000000000007941 */ /* 0x000fea0003800200 */
.L_x_64:
[----:B------:R-:W-:Y:S01]  /*5a50*/  MOV R2, 0x37cbac00 ;  /* 0x37cbac0000027802 */ /* 0x000fe20000000f00 */
[----:B------:R-:W-:Y:S01]  /*5a60*/  FMUL R9, R0, R0 ;  /* 0x0000000000097220 */ /* 0x000fe20000400000 */
[C---:B------:R-:W-:Y:S01]  /*5a70*/  LOP3.LUT R10, R22.reuse, 0x1, RZ, 0xc0, !PT ;  /* 0x00000001160a7812 */ /* 0x040fe200078ec0ff */
[----:B------:R-:W-:Y:S01]  /*5a80*/  IMAD.MOV.U32 R19, RZ, RZ, 0x3effffff ;  /* 0x3effffffff137424 */ /* 0x000fe200078e00ff */
[----:B------:R-:W-:Y:S01]  /*5a90*/  LOP3.LUT P1, RZ, R22, 0x2, RZ, 0xc0, !PT ;  /* 0x0000000216ff7812 */ /* 0x000fe2000782c0ff */
[----:B------:R-:W-:Y:S01]  /*5aa0*/  FFMA R2, R9, R2, -0.0013887860113754868507 ;  /* 0xbab607ed09027423 */ /* 0x000fe20000000002 */
[----:B------:R-:W-:Y:S01]  /*5ab0*/  ISETP.NE.U32.AND P0, PT, R10, 0x1, PT ;  /* 0x000000010a00780c */ /* 0x000fe20003f05070 */
[----:B------:R-:W-:Y:S01]  /*5ac0*/  IMAD.MOV.U32 R10, RZ, RZ, 0x3d2aaabb ;  /* 0x3d2aaabbff0a7424 */ /* 0x000fe200078e00ff */
[----:B------:R-:W-:Y:S02]  /*5ad0*/  BSSY.RECONVERGENT B0, `(.L_x_67) ;  /* 0x000001c000007945 */ /* 0x000fe40003800200 */
[----:B------:R-:W-:-:S02]  /*5ae0*/  FSEL R2, R2, -0.00019574658654164522886, !P0 ;  /* 0xb94d415302027808 */ /* 0x000fc40004000000 */
[----:B------:R-:W-:Y:S02]  /*5af0*/  FSEL R10, R10, 0.0083327032625675201416, !P0 ;  /* 0x3c0885e40a0a7808 */ /* 0x000fe40004000000 */
[----:B------:R-:W-:Y:S02]  /*5b00*/  FSEL R0, R0, 1, P0 ;  /* 0x3f80000000007808 */ /* 0x000fe40000000000 */
[----:B------:R-:W-:Y:S01]  /*5b10*/  FSEL R19, -R19, -0.16666662693023681641, !P0 ;  /* 0xbe2aaaa813137808 */ /* 0x000fe20004000100 */
[C---:B------:R-:W-:Y:S02]  /*5b20*/  FFMA R2, R9.reuse, R2, R10 ;  /* 0x0000000209027223 */ /* 0x040fe4000000000a */
[C---:B------:R-:W-:Y:S02]  /*5b30*/  FFMA R11, R9.reuse, R0, RZ ;  /* 0x00000000090b7223 */ /* 0x040fe400000000ff */
[----:B------:R-:W-:-:S04]  /*5b40*/  FFMA R2, R9, R2, R19 ;  /* 0x0000000209027223 */ /* 0x000fc80000000013 */
[----:B------:R-:W-:-:S04]  /*5b50*/  FFMA R11, R11, R2, R0 ;  /* 0x000000020b0b7223 */ /* 0x000fc80000000000 */
[----:B------:R-:W-:-:S04]  /*5b60*/  @P1 FADD R11, RZ, -R11 ;  /* 0x8000000bff0b1221 */ /* 0x000fc80000000000 */
[----:B------:R-:W-:-:S04]  /*5b70*/  FFMA R0, R18, 0.75, R11 ;  /* 0x3f40000012007823 */ /* 0x000fc8000000000b */
[----:B------:R-:W-:-:S04]  /*5b80*/  FFMA R21, |R0|, 0.20000000298023223877, R13 ;  /* 0x3e4ccccd00157823 */ /* 0x000fc8000000020d */
[C---:B------:R-:W-:Y:S01]  /*5b90*/  FFMA R18, R21.reuse, R5, R18 ;  /* 0x0000000515127223 */ /* 0x040fe20000000012 */
[C---:B------:R-:W-:Y:S01]  /*5ba0*/  FFMA R17, R21.reuse, R4, R17 ;  /* 0x0000000415117223 */ /* 0x040fe20000000011 */
[----:B------:R-:W-:Y:S02]  /*5bb0*/  FFMA R12, R21, R6, R12 ;  /* 0x00000006150c7223 */ /* 0x000fe4000000000c */
[----:B------:R-:W-:-:S04]  /*5bc0*/  FMUL R0, R18, R18 ;  /* 0x0000001212007220 */ /* 0x000fc80000400000 */
[----:B------:R-:W-:-:S04]  /*5bd0*/  FFMA R9, R17, R17, R0 ;  /* 0x0000001111097223 */ /* 0x000fc80000000000 */
[----:B------:R-:W-:Y:S01]  /*5be0*/  VIADD R0, R9, 0xf3000000 ;  /* 0xf300000009007836 */ /* 0x000fe20000000000 */
[----:B------:R0:W1:Y:S04]  /*5bf0*/  MUFU.RSQ R2, R9 ;  /* 0x0000000900027308 */ /* 0x0000680000001400 */
[----:B------:R-:W-:-:S13]  /*5c00*/  ISETP.GT.U32.AND P0, PT, R0, 0x727fffff, PT ;  /* 0x727fffff0000780c */ /* 0x000fda0003f04070 */
[----:B01----:R-:W-:Y:S05]  /*5c10*/  @!P0 BRA `(.L_x_68) ;  /* 0x00000000000c8947 */ /* 0x003fea0003800000 */
[----:B------:R-:W-:-:S07]  /*5c20*/  MOV R23, 0x5c40 ;  /* 0x00005c4000177802 */ /* 0x000fce0000000f00 */
[----:B------:R-:W-:Y:S05]  /*5c30*/  CALL.REL.NOINC `($__internal_0_$__cuda_sm20_sqrt_rn_f32_slowpath) ;  /* 0x0000001800847944 */ /* 0x000fea0003c00000 */
[----:B------:R-:W-:Y:S05]  /*5c40*/  BRA `(.L_x_69) ;  /* 0x0000000000107947 */ /* 0x000fea0003800000 */
.L_x_68:
[----:B------:R-:W-:Y:S01]  /*5c50*/  FMUL.FTZ R19, R9, R2 ;  /* 0x0000000209137220 */ /* 0x000fe20000410000 */
[----:B------:R-:W-:-:S03]  /*5c60*/  FMUL.FTZ R2, R2, 0.5 ;  /* 0x3f00000002027820 */ /* 0x000fc60000410000 */
[----:B------:R-:W-:-:S04]  /*5c70*/  FFMA R0, -R19, R19, R9 ;  /* 0x0000001313007223 */ /* 0x000fc80000000109 */
[----:B------:R-:W-:-:S07]  /*5c80*/  FFMA R19, R0, R2, R19 ;  /* 0x0000000200137223 */ /* 0x000fce0000000013 */
.L_x_69:
[----:B------:R-:W-:Y:S05]  /*5c90*/  BSYNC.RECONVERGENT B0 ;  /* 0x0000000000007941 */ /* 0x000fea0003800200 */
.L_x_67:
[----:B------:R-:W-:Y:S01]  /*5ca0*/  I2FP.F32.U32 R0, UR4 ;  /* 0x0000000400007c45 */ /* 0x000fe20008201000 */
[----:B------:R-:W-:Y:S04]  /*5cb0*/  BSSY.RECONVERGENT B0, `(.L_x_70) ;  /* 0x000003e000007945 */ /* 0x000fe80003800200 */
[----:B------:R-:W-:-:S04]  /*5cc0*/  FFMA R19, R19, 0.10000000149011611938, R0 ;  /* 0x3dcccccd13137823 */ /* 0x000fc80000000000 */
[----:B------:R-:W-:-:S04]  /*5cd0*/  FADD R9, R19, 3 ;  /* 0x4040000013097421 */ /* 0x000fc80000000000 */
        /* <DEDUP_REMOVED lines=18> */
.L_x_72:
[----:B0-----:R-:W-:-:S05]  /*5e00*/  IMAD.WIDE.U32 R24, R13, 0x4, R10 ;  /* 0x000000040d187825 */ /* 0x001fca00078e000a */
        /* <DEDUP_REMOVED lines=40> */
.L_x_71:
[----:B------:R-:W-:Y:S05]  /*6090*/  BSYNC.RECONVERGENT B0 ;  /* 0x0000000000007941 */ /* 0x000fea0003800200 */
.L_x_70:
[----:B------:R-:W-:Y:S01]  /*60a0*/  FADD R20, R19, 1.5 ;  /* 0x3fc0000013147421 */ /* 0x000fe20000000000 */
[----:B------:R-:W-:Y:S01]  /*60b0*/  MOV R0, 0x37cbac00 ;  /* 0x37cbac0000007802 */ /* 0x000fe20000000f00 */
[----:B------:R-:W-:Y:S01]  /*60c0*/  FMUL R10, R11, R11 ;  /* 0x0000000b0b0a7220 */ /* 0x000fe20000400000 */
[C---:B------:R-:W-:Y:S01]  /*60d0*/  LOP3.LUT R2, R13.reuse, 0x1, RZ, 0xc0, !PT ;  /* 0x000000010d027812 */ /* 0x040fe200078ec0ff */
[----:B------:R-:W-:Y:S01]  /*60e0*/  FMUL R25, R20, 0.63661974668502807617 ;  /* 0x3f22f98314197820 */ /* 0x000fe20000400000 */
[----:B------:R-:W-:Y:S01]  /*60f0*/  LOP3.LUT P1, RZ, R13, 0x2, RZ, 0xc0, !PT ;  /* 0x000000020dff7812 */ /* 0x000fe2000782c0ff */
[----:B------:R-:W-:Y:S01]  /*6100*/  FFMA R9, R10, R0, -0.0013887860113754868507 ;  /* 0xbab607ed0a097423 */ /* 0x000fe20000000000 */
[----:B------:R-:W-:Y:S01]  /*6110*/  ISETP.NE.U32.AND P0, PT, R2, 0x1, PT ;  /* 0x000000010200780c */ /* 0x000fe20003f05070 */
[----:B------:R-:W-:Y:S01]  /*6120*/  IMAD.MOV.U32 R2, RZ, RZ, 0x3d2aaabb ;  /* 0x3d2aaabbff027424 */ /* 0x000fe200078e00ff */
[----:B------:R-:W-:Y:S01]  /*6130*/  BSSY.RECONVERGENT B0, `(.L_x_73) ;  /* 0x0000045000007945 */ /* 0x000fe20003800200 */
[----:B------:R-:W0:Y:S01]  /*6140*/  F2I.NTZ R25, R25 ;  /* 0x0000001900197305 */ /* 0x000e220000203100 */
[----:B------:R-:W-:Y:S01]  /*6150*/  FSEL R23, R9, -0.00019574658654164522886, !P0 ;  /* 0xb94d415309177808 */ /* 0x000fe20004000000 */
[----:B------:R-:W-:Y:S01]  /*6160*/  IMAD.MOV.U32 R9, RZ, RZ, 0x3effffff ;  /* 0x3effffffff097424 */ /* 0x000fe200078e00ff */
[----:B------:R-:W-:-:S02]  /*6170*/  FSEL R27, R2, 0.0083327032625675201416, !P0 ;  /* 0x3c0885e4021b7808 */ /* 0x000fc40004000000 */
[----:B------:R-:W-:Y:S02]  /*6180*/  FSEL R13, R11, 1, P0 ;  /* 0x3f8000000b0d7808 */ /* 0x000fe40000000000 */
[----:B------:R-:W-:Y:S01]  /*6190*/  FSEL R29, -R9, -0.16666662693023681641, !P0 ;  /* 0xbe2aaaa8091d7808 */ /* 0x000fe20004000100 */
        /* <DEDUP_REMOVED lines=20> */
.L_x_75:
[----:B0-----:R-:W0:Y:S02]  /*62e0*/  LDC.64 R10, c[0x4][RZ] ;  /* 0x01000000ff0a7b82 */ /* 0x001e240000000a00 */
[----:B0-----:R-:W-:-:S05]  /*62f0*/  IMAD.WIDE.U32 R22, R24, 0x4, R10 ;  /* 0x0000000418167825 */ /* 0x001fca00078e000a */
[----:B------:R-:W2:Y:S01]  /*6300*/  LDG.E.CONSTANT R10, desc[UR8][R22.64] ;  /* 0x00000008160a7981 */ /* 0x000ea2000c1e9900 */
[C---:B------:R-:W-:Y:S01]  /*6310*/  LEA R27, R24.reuse, R1, 0x2 ;  /* 0x00000001181b7211 */ /* 0x040fe200078e10ff */
        /* <DEDUP_REMOVED lines=37> */
[----:B01----:R-:W-:-:S07]  /*6570*/  FSEL R10, -R22, R22, !P1 ;  /* 0x00000016160a7208 */ /* 0x003fce0004800100 */
.L_x_74:
[----:B------:R-:W-:Y:S05]  /*6580*/  BSYNC.RECONVERGENT B0 ;  /* 0x0000000000007941 */ /* 0x000fea0003800200 */
.L_x_73:
[----:B------:R-:W-:Y:S01]  /*6590*/  FADD R19, R19, 1 ;  /* 0x3f80000013137421 */ /* 0x000fe20000000000 */
        /* <DEDUP_REMOVED lines=29> */
[----:B------:R-:W-:Y:S01]  /*6770*/  UMOV UR5, URZ ;  /* 0x000000ff00057c82 */ /* 0x000fe20008000000 */
[----:B------:R-:W-:Y:S01]  /*6780*/  IMAD.MOV.U32 R20, RZ, RZ, RZ ;  /* 0x000000ffff147224 */ /* 0x000fe200078e00ff */
[----:B------:R-:W-:-:S07]  /*6790*/  LOP3.LUT R26, R26, 0x80000000, RZ, 0xfc, !PT ;  /* 0x800000001a1a7812 */ /* 0x000fce00078efcff */
.L_x_78:
        /* <DEDUP_REMOVED lines=29> */
[----:B-1----:R-:W-:Y:S02]  /*6970*/  SHF.R.U32.HI R23, RZ, 0x1e, R20 ;  /* 0x0000001eff177819 */ /* 0x002fe40000011614 */
[----:B------:R-:W-:-:S02]  /*6980*/  SHF.R.S32.HI R24, RZ, 0x1f, R26 ;  /* 0x0000001fff187819 */ /* 0x000fc4000001141a */
[----:B------:R-:W-:Y:S02]  /*6990*/  LOP3.LUT R19, R26, R19, RZ, 0x3c, !PT ;  /* 0x000000131a137212 */ /* 0x000fe400078e3cff */
        /* <DEDUP_REMOVED lines=10> */
.L_x_77:
[----:B------:R-:W-:Y:S05]  /*6a40*/  BSYNC.RECONVERGENT B0 ;  /* 0x0000000000007941 */ /* 0x000fea0003800200 */
.L_x_76:
[----:B------:R-:W-:Y:S01]  /*6a50*/  FMUL R11, R20, R20 ;  /* 0x00000014140b7220 */ /* 0x000fe20000400000 */
[C---:B------:R-:W-:Y:S01]  /*6a60*/  LOP3.LUT R19, R26.reuse, 0x1, RZ, 0xc0, !PT ;  /* 0x000000011a137812 */ /* 0x040fe200078ec0ff */
[----:B------:R-:W0:Y:S01]  /*6a70*/  MUFU.RCP R10, R21 ;  /* 0x00000015000a7308 */ /* 0x000e220000001000 */
[----:B------:R-:W-:Y:S01]  /*6a80*/  LOP3.LUT P1, RZ, R26, 0x2, RZ, 0xc0, !PT ;  /* 0x000000021aff7812 */ /* 0x000fe2000782c0ff */
[----:B------:R-:W-:Y:S01]  /*6a90*/  FFMA R0, R11, R0, -0.0013887860113754868507 ;  /* 0xbab607ed0b007423 */ /* 0x000fe20000000000 */
[----:B------:R-:W-:Y:S01]  /*6aa0*/  ISETP.NE.U32.AND P0, PT, R19, 0x1, PT ;  /* 0x000000011300780c */ /* 0x000fe20003f05070 */
[----:B------:R-:W-:Y:S03]  /*6ab0*/  BSSY.RECONVERGENT B2, `(.L_x_79) ;  /* 0x0000016000027945 */ /* 0x000fe60003800200 */
[----:B------:R-:W-:Y:S02]  /*6ac0*/  FSEL R2, R2, 0.0083327032625675201416, !P0 ;  /* 0x3c0885e402027808 */ /* 0x000fe40004000000 */
[----:B------:R-:W-:-:S02]  /*6ad0*/  FSEL R0, R0, -0.00019574658654164522886, !P0 ;  /* 0xb94d415300007808 */ /* 0x000fc40004000000 */
[----:B------:R-:W-:-:S03]  /*6ae0*/  FSEL R24, -R9, -0.16666662693023681641, !P0 ;  /* 0xbe2aaaa809187808 */ /* 0x000fc60004000100 */
[----:B------:R-:W-:Y:S01]  /*6af0*/  FFMA R2, R11, R0, R2 ;  /* 0x000000000b027223 */ /* 0x000fe20000000002 */
[----:B------:R-:W-:Y:S01]  /*6b00*/  FSEL R0, R20, 1, P0 ;  /* 0x3f80000014007808 */ /* 0x000fe20000000000 */
[----:B0-----:R-:W-:Y:S02]  /*6b10*/  FFMA R19, -R21, R10, 1 ;  /* 0x3f80000015137423 */ /* 0x001fe4000000010a */
[----:B------:R-:W-:Y:S01]  /*6b20*/  FFMA R24, R11, R2, R24 ;  /* 0x000000020b187223 */ /* 0x000fe20000000018 */
[----:B------:R-:W-:Y:S01]  /*6b30*/  FADD R2, R13, 1 ;  /* 0x3f8000000d027421 */ /* 0x000fe20000000000 */
[----:B------:R-:W-:Y:S01]  /*6b40*/  FFMA R11, R11, R0, RZ ;  /* 0x000000000b0b7223 */ /* 0x000fe200000000ff */
[----:B------:R-:W-:Y:S02]  /*6b50*/  FFMA R19, R10, R19, R10 ;  /* 0x000000130a137223 */ /* 0x000fe4000000000a */
[----:B------:R-:W0:Y:S01]  /*6b60*/  FCHK P0, R2, R21 ;  /* 0x0000001502007302 */ /* 0x000e220000000000 */
[----:B------:R-:W-:Y:S01]  /*6b70*/  FFMA R0, R11, R24, R0 ;  /* 0x000000180b007223 */ /* 0x000fe20000000000 */
[----:B------:R-:W-:-:S03]  /*6b80*/  FFMA R10, R2, R19, RZ ;  /* 0x00000013020a7223 */ /* 0x000fc600000000ff */
[----:B------:R-:W-:Y:S01]  /*6b90*/  @P1 FADD R0, RZ, -R0 ;  /* 0x80000000ff001221 */ /* 0x000fe20000000000 */
[----:B------:R-:W-:-:S03]  /*6ba0*/  FFMA R9, -R21, R10, R2 ;  /* 0x0000000a15097223 */ /* 0x000fc60000000102 */
[----:B------:R-:W-:Y:S01]  /*6bb0*/  FADD R0, R0, 1 ;  /* 0x3f80000000007421 */ /* 0x000fe20000000000 */
[----:B------:R-:W-:Y:S01]  /*6bc0*/  FFMA R19, R19, R9, R10 ;  /* 0x0000000913137223 */ /* 0x000fe2000000000a */
[----:B0-----:R-:W-:Y:S06]  /*6bd0*/  @!P0 BRA `(.L_x_80) ;  /* 0x00000000000c8947 */ /* 0x001fec0003800000 */
[----:B------:R-:W-:-:S07]  /*6be0*/  MOV R10, 0x6c00 ;  /* 0x00006c00000a7802 */ /* 0x000fce0000000f00 */
[----:B------:R-:W-:Y:S05]  /*6bf0*/  CALL.REL.NOINC `($__internal_1_$__cuda_sm3x_div_rn_noftz_f32_slowpath) ;  /* 0x0000000800f07944 */ /* 0x000fea0003c00000 */
[----:B------:R-:W-:-:S07]  /*6c00*/  IMAD.MOV.U32 R19, RZ, RZ, R2 ;  /* 0x000000ffff137224 */ /* 0x000fce00078e0002 */
.L_x_80:
[----:B------:R-:W-:Y:S05]  /*6c10*/  BSYNC.RECONVERGENT B2 ;  /* 0x0000000000027941 */ /* 0x000fea0003800200 */
.L_x_79:
[----:B------:R-:W0:Y:S01]  /*6c20*/  MUFU.RCP R2, R21 ;  /* 0x0000001500027308 */ /* 0x000e220000001000 */
[----:B------:R-:W-:Y:S01]  /*6c30*/  FADD R10, R22, 1 ;  /* 0x3f800000160a7421 */ /* 0x000fe20000000000 */
[----:B------:R-:W-:Y:S06]  /*6c40*/  BSSY.RECONVERGENT B2, `(.L_x_81) ;  /* 0x000000c000027945 */ /* 0x000fec0003800200 */
[----:B------:R-:W1:Y:S01]  /*6c50*/  FCHK P0, R10, R21 ;  /* 0x000000150a007302 */ /* 0x000e620000000000 */
[----:B0-----:R-:W-:-:S04]  /*6c60*/  FFMA R9, -R21, R2, 1 ;  /* 0x3f80000015097423 */ /* 0x001fc80000000102 */
[----:B------:R-:W-:-:S04]  /*6c70*/  FFMA R22, R2, R9, R2 ;  /* 0x0000000902167223 */ /* 0x000fc80000000002 */
[----:B------:R-:W-:-:S04]  /*6c80*/  FFMA R2, R22, R10, RZ ;  /* 0x0000000a16027223 */ /* 0x000fc800000000ff */
[----:B------:R-:W-:-:S04]  /*6c90*/  FFMA R9, -R21, R2, R10 ;  /* 0x0000000215097223 */ /* 0x000fc8000000010a */
[----:B------:R-:W-:Y:S01]  /*6ca0*/  FFMA R22, R22, R9, R2 ;  /* 0x0000000916167223 */ /* 0x000fe20000000002 */
[----:B-1----:R-:W-:Y:S06]  /*6cb0*/  @!P0 BRA `(.L_x_82) ;  /* 0x0000000000108947 */ /* 0x002fec0003800000 */
[----:B------:R-:W-:Y:S01]  /*6cc0*/  IMAD.MOV.U32 R2, RZ, RZ, R10 ;  /* 0x000000ffff027224 */ /* 0x000fe200078e000a */
[----:B------:R-:W-:-:S07]  /*6cd0*/  MOV R10, 0x6cf0 ;  /* 0x00006cf0000a7802 */ /* 0x000fce0000000f00 */
[----:B------:R-:W-:Y:S05]  /*6ce0*/  CALL.REL.NOINC `($__internal_1_$__cuda_sm3x_div_rn_noftz_f32_slowpath) ;  /* 0x0000000800b47944 */ /* 0x000fea0003c00000 */
[----:B------:R-:W-:-:S07]  /*6cf0*/  IMAD.MOV.U32 R22, RZ, RZ, R2 ;  /* 0x000000ffff167224 */ /* 0x000fce00078e0002 */
.L_x_82:
[----:B------:R-:W-:Y:S05]  /*6d00*/  BSYNC.RECONVERGENT B2 ;  /* 0x0000000000027941 */ /* 0x000fea0003800200 */
.L_x_81:
[----:B------:R-:W0:Y:S01]  /*6d10*/  MUFU.RCP R2, R21 ;  /* 0x0000001500027308 */ /* 0x000e220000001000 */
[----:B------:R-:W-:Y:S07]  /*6d20*/  BSSY.RECONVERGENT B2, `(.L_x_83) ;  /* 0x000000b000027945 */ /* 0x000fee0003800200 */
        /* <DEDUP_REMOVED lines=10> */
.L_x_84:
[----:B------:R-:W-:Y:S05]  /*6dd0*/  BSYNC.RECONVERGENT B2 ;  /* 0x0000000000027941 */ /* 0x000fea0003800200 */
.L_x_83:
[----:B------:R-:W-:Y:S01]  /*6de0*/  UIADD3 UR4, UPT, UPT, UR4, 0x1, URZ ;  /* 0x0000000104047890 */ /* 0x000fe2000fffe0ff */
[----:B------:R-:W-:Y:S01]  /*6df0*/  FADD R14, R19, R14 ;  /* 0x0000000e130e7221 */ /* 0x000fe20000000000 */
[----:B------:R-:W-:Y:S01]  /*6e00*/  FADD R15, R22, R15 ;  /* 0x0000000f160f7221 */ /* 0x000fe20000000000 */
[----:B------:R-:W-:Y:S01]  /*6e10*/  FADD R16, R2, R16 ;  /* 0x0000001002107221 */ /* 0x000fe20000000000 */
[----:B------:R-:W-:-:S09]  /*6e20*/  UISETP.NE.AND UP0, UPT, UR4, 0xa, UPT ;  /* 0x0000000a0400788c */ /* 0x000fd2000bf05270 */
[----:B------:R-:W-:Y:S05]  /*6e30*/  BRA.U UP0, `(.L_x_85) ;  /* 0xffffff9500f87547 */ /* 0x000fea000b83ffff */
[----:B------:R-:W-:Y:S01]  /*6e40*/  MOV R0, 0x44160000 ;  /* 0x4416000000007802 */ /* 0x000fe20000000f00 */
[----:B------:R-:W-:Y:S01]  /*6e50*/  FMUL R2, R14, R14 ;  /* 0x0000000e0e027220 */ /* 0x000fe20000400000 */
[----:B------:R-:W-:Y:S01]  /*6e60*/  IMAD.MOV.U32 R3, RZ, RZ, 0x3ada740e ;  /* 0x3ada740eff037424 */ /* 0x000fe200078e00ff */
[----:B------:R-:W-:Y:S01]  /*6e70*/  BSSY.RECONVERGENT B2, `(.L_x_86) ;  /* 0x000000e000027945 */ /* 0x000fe20003800200 */
[----:B------:R-:W-:Y:S01]  /*6e80*/  FMUL R15, R15, R15 ;  /* 0x0000000f0f0f7220 */ /* 0x000fe20000400000 */
[----:B------:R-:W0:Y:S01]  /*6e90*/  FCHK P0, R2, 600 ;  /* 0x4416000002007902 */ /* 0x000e220000000000 */
[----:B------:R-:W-:Y:S01]  /*6ea0*/  FFMA R0, R3, -R0, 1 ;  /* 0x3f80000003007423 */ /* 0x000fe20000000800 */
[----:B------:R-:W-:-:S03]  /*6eb0*/  FMUL R16, R16, R16 ;  /* 0x0000001010107220 */ /* 0x000fc60000400000 */
[----:B------:R-:W-:-:S04]  /*6ec0*/  FFMA R3, R0, R3, 0.0016666667070239782333 ;  /* 0x3ada740e00037423 */ /* 0x000fc80000000003 */
[----:B------:R-:W-:-:S04]  /*6ed0*/  FFMA R0, R2, R3, RZ ;  /* 0x0000000302007223 */ /* 0x000fc800000000ff */
[----:B------:R-:W-:-:S04]  /*6ee0*/  FFMA R4, R0, -600, R2 ;  /* 0xc416000000047823 */ /* 0x000fc80000000002 */
[----:B------:R-:W-:Y:S01]  /*6ef0*/  FFMA R0, R3, R4, R0 ;  /* 0x0000000403007223 */ /* 0x000fe20000000000 */
[----:B0-----:R-:W-:Y:S06]  /*6f00*/  @!P0 BRA `(.L_x_87) ;  /* 0x0000000000108947 */ /* 0x001fec0003800000 */
[----:B------:R-:W-:Y:S01]  /*6f10*/  IMAD.MOV.U32 R21, RZ, RZ, 0x44160000 ;  /* 0x44160000ff157424 */ /* 0x000fe200078e00ff */
[----:B------:R-:W-:-:S07]  /*6f20*/  MOV R10, 0x6f40 ;  /* 0x00006f40000a7802 */ /* 0x000fce0000000f00 */
[----:B------:R-:W-:Y:S05]  /*6f30*/  CALL.REL.NOINC `($__internal_1_$__cuda_sm3x_div_rn_noftz_f32_slowpath) ;  /* 0x0000000800207944 */ /* 0x000fea0003c00000 */
[----:B------:R-:W-:-:S07]  /*6f40*/  IMAD.MOV.U32 R0, RZ, RZ, R2 ;  /* 0x000000ffff007224 */ /* 0x000fce00078e0002 */
.L_x_87:
[----:B------:R-:W-:Y:S05]  /*6f50*/  BSYNC.RECONVERGENT B2 ;  /* 0x0000000000027941 */ /* 0x000fea0003800200 */
.L_x_86:
[----:B------:R-:W-:Y:S01]  /*6f60*/  IMAD.MOV.U32 R2, RZ, RZ, 0x3ada740e ;  /* 0x3ada740eff027424 */ /* 0x000fe200078e00ff */
[----:B------:R-:W0:Y:S01]  /*6f70*/  FCHK P0, R15, 600 ;  /* 0x441600000f007902 */ /* 0x000e220000000000 */
[----:B------:R-:W-:Y:S01]  /*6f80*/  IMAD.MOV.U32 R3, RZ, RZ, 0x44160000 ;  /* 0x44160000ff037424 */ /* 0x000fe200078e00ff */
[----:B------:R-:W-:Y:S03]  /*6f90*/  BSSY.RECONVERGENT B2, `(.L_x_88) ;  /* 0x000000c000027945 */ /* 0x000fe60003800200 */
[----:B------:R-:W-:-:S04]  /*6fa0*/  FFMA R3, R2, -R3, 1 ;  /* 0x3f80000002037423 */ /* 0x000fc80000000803 */
[----:B------:R-:W-:-:S04]  /*6fb0*/  FFMA R5, R3, R2, 0.0016666667070239782333 ;  /* 0x3ada740e03057423 */ /* 0x000fc80000000002 */
[----:B------:R-:W-:-:S04]  /*6fc0*/  FFMA R2, R15, R5, RZ ;  /* 0x000000050f027223 */ /* 0x000fc800000000ff */
[----:B------:R-:W-:-:S04]  /*6fd0*/  FFMA R3, R2, -600, R15 ;  /* 0xc416000002037823 */ /* 0x000fc8000000000f */
[----:B------:R-:W-:Y:S01]  /*6fe0*/  FFMA R3, R5, R3, R2 ;  /* 0x0000000305037223 */ /* 0x000fe20000000002 */
[----:B0-----:R-:W-:Y:S06]  /*6ff0*/  @!P0 BRA `(.L_x_89) ;  /* 0x0000000000148947 */ /* 0x001fec0003800000 */
[----:B------:R-:W-:Y:S01]  /*7000*/  IMAD.MOV.U32 R2, RZ, RZ, R15 ;  /* 0x000000ffff027224 */ /* 0x000fe200078e000f */
[----:B------:R-:W-:Y:S01]  /*7010*/  MOV R10, 0x7040 ;  /* 0x00007040000a7802 */ /* 0x000fe20000000f00 */
[----:B------:R-:W-:-:S07]  /*7020*/  IMAD.MOV.U32 R21, RZ, RZ, 0x44160000 ;  /* 0x44160000ff157424 */ /* 0x000fce00078e00ff */
[----:B------:R-:W-:Y:S05]  /*7030*/  CALL.REL.NOINC `($__internal_1_$__cuda_sm3x_div_rn_noftz_f32_slowpath) ;  /* 0x0000000400e07944 */ /* 0x000fea0003c00000 */
[----:B------:R-:W-:-:S07]  /*7040*/  MOV R3, R2 ;  /* 0x0000000200037202 */ /* 0x000fce0000000f00 */
.L_x_89:
[----:B------:R-:W-:Y:S05]  /*7050*/  BSYNC.RECONVERGENT B2 ;  /* 0x0000000000027941 */ /* 0x000fea0003800200 */
.L_x_88:
        /* <DEDUP_REMOVED lines=14> */
[----:B------:R-:W-:-:S07]  /*7140*/  IMAD.MOV.U32 R4, RZ, RZ, R2 ;  /* 0x000000ffff047224 */ /* 0x000fce00078e0002 */
.L_x_91:
[----:B------:R-:W-:Y:S05]  /*7150*/  BSYNC.RECONVERGENT B2 ;  /* 0x0000000000027941 */ /* 0x000fea0003800200 */
.L_x_90:
[----:B------:R-:W-:Y:S01]  /*7160*/  IMAD.MOV.U32 R5, RZ, RZ, 0x401b851f ;  /* 0x401b851fff057424 */ /* 0x000fe200078e00ff */
[----:B------:R-:W-:Y:S03]  /*7170*/  BSSY.RECONVERGENT B2, `(.L_x_92) ;  /* 0x0000011000027945 */ /* 0x000fe60003800200 */
[----:B------:R-:W-:-:S04]  /*7180*/  FFMA R5, R0, R5, 0.58999997377395629883 ;  /* 0x3f170a3d00057423 */ /* 0x000fc80000000005 */
[----:B------:R-:W-:Y:S01]  /*7190*/  FFMA R21, R5, R0, 0.14000000059604644775 ;  /* 0x3e0f5c2905157423 */ /* 0x000fe20000000000 */
[----:B------:R-:W-:-:S03]  /*71a0*/  HFMA2 R5, -RZ, RZ, 2.0625, -0.01531219482421875 ;  /* 0x4020a3d7ff057431 */ /* 0x000fc600000001ff */
[----:B------:R-:W0:Y:S02]  /*71b0*/  MUFU.RCP R6, R21 ;  /* 0x0000001500067308 */ /* 0x000e240000001000 */
[----:B------:R-:W-:-:S04]  /*71c0*/  FFMA R5, R0, R5, 0.029999999329447746277 ;  /* 0x3cf5c28f00057423 */ /* 0x000fc80000000005 */
[----:B------:R-:W-:-:S04]  /*71d0*/  FMUL R2, R5, R0 ;  /* 0x0000000005027220 */ /* 0x000fc80000400000 */
[----:B------:R-:W1:Y:S01]  /*71e0*/  FCHK P0, R2, R21 ;  /* 0x0000001502007302 */ /* 0x000e620000000000 */
[----:B0-----:R-:W-:-:S04]  /*71f0*/  FFMA R9, -R21, R6, 1 ;  /* 0x3f80000015097423 */ /* 0x001fc80000000106 */
[----:B------:R-:W-:-:S04]  /*7200*/  FFMA R9, R6, R9, R6 ;  /* 0x0000000906097223 */ /* 0x000fc80000000006 */
[----:B------:R-:W-:-:S04]  /*7210*/  FFMA R0, R2, R9, RZ ;  /* 0x0000000902007223 */ /* 0x000fc800000000ff */
[----:B------:R-:W-:-:S04]  /*7220*/  FFMA R5, -R21, R0, R2 ;  /* 0x0000000015057223 */ /* 0x000fc80000000102 */
[----:B------:R-:W-:Y:S01]  /*7230*/  FFMA R0, R9, R5, R0 ;  /* 0x0000000509007223 */ /* 0x000fe20000000000 */
[----:B-1----:R-:W-:Y:S06]  /*7240*/  @!P0 BRA `(.L_x_93) ;  /* 0x00000000000c8947 */ /* 0x002fec0003800000 */
[----:B------:R-:W-:-:S07]  /*7250*/  MOV R10, 0x7270 ;  /* 0x00007270000a7802 */ /* 0x000fce0000000f00 */
[----:B------:R-:W-:Y:S05]  /*7260*/  CALL.REL.NOINC `($__internal_1_$__cuda_sm3x_div_rn_noftz_f32_slowpath) ;  /* 0x0000000400547944 */ /* 0x000fea0003c00000 */
[----:B------:R-:W-:-:S07]  /*7270*/  IMAD.MOV.U32 R0, RZ, RZ, R2 ;  /* 0x000000ffff007224 */ /* 0x000fce00078e0002 */
.L_x_93:
[----:B------:R-:W-:Y:S05]  /*7280*/  BSYNC.RECONVERGENT B2 ;  /* 0x0000000000027941 */ /* 0x000fea0003800200 */
.L_x_92:
[----:B------:R-:W-:Y:S01]  /*7290*/  IMAD.MOV.U32 R2, RZ, RZ, 0x401b851f ;  /* 0x401b851fff027424 */ /* 0x000fe200078e00ff */
[----:B------:R-:W-:Y:S03]  /*72a0*/  BSSY.RECONVERGENT B2, `(.L_x_94) ;  /* 0x0000011000027945 */ /* 0x000fe60003800200 */
[----:B------:R-:W-:-:S04]  /*72b0*/  FFMA R2, R3, R2, 0.58999997377395629883 ;  /* 0x3f170a3d03027423 */ /* 0x000fc80000000002 */
[----:B------:R-:W-:Y:S01]  /*72c0*/  FFMA R21, R2, R3, 0.14000000059604644775 ;  /* 0x3e0f5c2902157423 */ /* 0x000fe20000000003 */
[----:B------:R-:W-:-:S03]  /*72d0*/  IMAD.MOV.U32 R2, RZ, RZ, 0x4020a3d7 ;  /* 0x4020a3d7ff027424 */ /* 0x000fc600078e00ff */
[----:B------:R-:W0:Y:S01]  /*72e0*/  MUFU.RCP R5, R21 ;  /* 0x0000001500057308 */ /* 0x000e220000001000 */
        /* <DEDUP_REMOVED lines=12> */
.L_x_95:
[----:B------:R-:W-:Y:S05]  /*73b0*/  BSYNC.RECONVERGENT B2 ;  /* 0x0000000000027941 */ /* 0x000fea0003800200 */
.L_x_94:
        /* <DEDUP_REMOVED lines=17> */
[----:B------:R-:W-:-:S07]  /*74d0*/  MOV R4, R2 ;  /* 0x0000000200047202 */ /* 0x000fce0000000f00 */
.L_x_97:
[----:B------:R-:W-:Y:S05]  /*74e0*/  BSYNC.RECONVERGENT B2 ;  /* 0x0000000000027941 */ /* 0x000fea0003800200 */
.L_x_96:
[----:B------:R-:W0:Y:S01]  /*74f0*/  LDCU.128 UR4, c[0x0][0x380] ;  /* 0x00007000ff0477ac */ /* 0x000e220008000c00 */
[----:B------:R-:W-:Y:S01]  /*7500*/  LOP3.LUT R8, RZ, R8, RZ, 0x33, !PT ;  /* 0x00000008ff087212 */ /* 0x000fe200078e33ff */
[----:B------:R-:W-:Y:S01]  /*7510*/  FADD.SAT R4, RZ, R4 ;  /* 0x00000004ff047221 */ /* 0x000fe20000002000 */
[----:B------:R-:W-:Y:S01]  /*7520*/  FADD.SAT R3, RZ, R3 ;  /* 0x00000003ff037221 */ /* 0x000fe20000002000 */
[----:B------:R-:W-:Y:S02]  /*7530*/  FADD.SAT R0, RZ, R0 ;  /* 0x00000000ff007221 */ /* 0x000fe40000002000 */
[----:B------:R-:W-:Y:S01]  /*7540*/  FMUL R4, R4, 255 ;  /* 0x437f000004047820 */ /* 0x000fe20000400000 */
[----:B------:R-:W-:Y:S01]  /*7550*/  FMUL R6, R3, 255 ;  /* 0x437f000003067820 */ /* 0x000fe20000400000 */
[----:B------:R-:W-:Y:S02]  /*7560*/  FMUL R0, R0, 255 ;  /* 0x437f000000007820 */ /* 0x000fe40000400000 */
[----:B------:R1:W2:Y:S01]  /*7570*/  F2I.U32.TRUNC.NTZ R5, R4 ;  /* 0x0000000400057305 */ /* 0x0002a2000020f000 */
[----:B0-----:R-:W-:-:S07]  /*7580*/  VIADD R8, R8, UR7 ;  /* 0x0000000708087c36 */ /* 0x001fce0008000000 */
[----:B------:R-:W0:Y:S01]  /*7590*/  F2I.U32.TRUNC.NTZ R9, R6 ;  /* 0x0000000600097305 */ /* 0x000e22000020f000 */
[----:B-1----:R-:W-:Y:S02]  /*75a0*/  IMAD.MOV.U32 R4, RZ, RZ, 0xff ;  /* 0x000000ffff047424 */ /* 0x002fe400078e00ff */
[----:B------:R-:W-:-:S04]  /*75b0*/  IMAD R8, R8, UR6, R7 ;  /* 0x0000000608087c24 */ /* 0x000fc8000f8e0207 */
[----:B------:R-:W-:Y:S01]  /*75c0*/  IMAD.SHL.U32 R8, R8, 0x4, RZ ;  /* 0x0000000408087824 */ /* 0x000fe200078e00ff */
[----:B------:R-:W1:Y:S04]  /*75d0*/  F2I.U32.TRUNC.NTZ R7, R0 ;  /* 0x0000000000077305 */ /* 0x000e68000020f000 */
[----:B------:R-:W-:-:S04]  /*75e0*/  IADD3 R2, P0, PT, R8, UR4, RZ ;  /* 0x0000000408027c10 */ /* 0x000fc8000ff1e0ff */
[----:B------:R-:W-:-:S05]  /*75f0*/  LEA.HI.X.SX32 R3, R8, UR5, 0x1, P0 ;  /* 0x0000000508037c11 */ /* 0x000fca00080f0eff */
[----:B--2---:R-:W-:Y:S04]  /*7600*/  STG.E.U8 desc[UR8][R2.64], R5 ;  /* 0x0000000502007986 */ /* 0x004fe8000c101108 */
[----:B0-----:R-:W-:Y:S04]  /*7610*/  STG.E.U8 desc[UR8][R2.64+0x1], R9 ;  /* 0x0000010902007986 */ /* 0x001fe8000c101108 */
[----:B-1----:R-:W-:Y:S04]  /*7620*/  STG.E.U8 desc[UR8][R2.64+0x2], R7 ;  /* 0x0000020702007986 */ /* 0x002fe8000c101108 */
[----:B------:R-:W-:Y:S01]  /*7630*/  STG.E.U8 desc[UR8][R2.64+0x3], R4 ;  /* 0x0000030402007986 */ /* 0x000fe2000c101108 */
[----:B------:R-:W-:Y:S05]  /*7640*/  EXIT ;  /* 0x000000000000794d */ /* 0x000fea0003800000 */
        .weak           $__internal_0_$__cuda_sm20_sqrt_rn_f32_slowpath
        .type           $__internal_0_$__cuda_sm20_sqrt_rn_f32_slowpath,@function
        .size           $__internal_0_$__cuda_sm20_sqrt_rn_f32_slowpath,($__internal_1_$__cuda_sm3x_div_rn_noftz_f32_slowpath - $__internal_0_$__cuda_sm20_sqrt_rn_f32_slowpath)
$__internal_0_$__cuda_sm20_sqrt_rn_f32_slowpath:
[----:B------:R-:W-:-:S13]  /*7650*/  LOP3.LUT P0, RZ, R9, 0x7fffffff, RZ, 0xc0, !PT ;  /* 0x7fffffff09ff7812 */ /* 0x000fda000780c0ff */
[----:B------:R-:W-:Y:S01]  /*7660*/  @!P0 IMAD.MOV.U32 R10, RZ, RZ, R9 ;  /* 0x000000ffff0a8224 */ /* 0x000fe200078e0009 */
[----:B------:R-:W-:Y:S06]  /*7670*/  @!P0 BRA `(.L_x_98) ;  /* 0x0000000000408947 */ /* 0x000fec0003800000 */
[----:B------:R-:W-:-:S13]  /*7680*/  FSETP.GEU.FTZ.AND P0, PT, R9, RZ, PT ;  /* 0x000000ff0900720b */ /* 0x000fda0003f1e000 */
[----:B------:R-:W-:Y:S01]  /*7690*/  @!P0 IMAD.MOV.U32 R10, RZ, RZ, 0x7fffffff ;  /* 0x7fffffffff0a8424 */ /* 0x000fe200078e00ff */
[----:B------:R-:W-:Y:S06]  /*76a0*/  @!P0 BRA `(.L_x_98) ;  /* 0x0000000000348947 */ /* 0x000fec0003800000 */
[----:B------:R-:W-:-:S13]  /*76b0*/  FSETP.GTU.FTZ.AND P0, PT, |R9|, +INF , PT ;  /* 0x7f8000000900780b */ /* 0x000fda0003f1c200 */
[----:B------:R-:W-:Y:S01]  /*76c0*/  @P0 FADD.FTZ R10, R9, 1 ;  /* 0x3f800000090a0421 */ /* 0x000fe20000010000 */
[----:B------:R-:W-:Y:S06]  /*76d0*/  @P0 BRA `(.L_x_98) ;  /* 0x0000000000280947 */ /* 0x000fec0003800000 */
[----:B------:R-:W-:-:S13]  /*76e0*/  FSETP.NEU.FTZ.AND P0, PT, |R9|, +INF , PT ;  /* 0x7f8000000900780b */ /* 0x000fda0003f1d200 */
[----:B------:R-:W-:-:S04]  /*76f0*/  @P0 FFMA R11, R9, 1.84467440737095516160e+19, RZ ;  /* 0x5f800000090b0823 */ /* 0x000fc800000000ff */
[----:B------:R-:W0:Y:S02]  /*7700*/  @P0 MUFU.RSQ R10, R11 ;  /* 0x0000000b000a0308 */ /* 0x000e240000001400 */
[----:B0-----:R-:W-:Y:S01]  /*7710*/  @P0 FMUL.FTZ R20, R11, R10 ;  /* 0x0000000a0b140220 */ /* 0x001fe20000410000 */
[----:B------:R-:W-:Y:S01]  /*7720*/  @P0 FMUL.FTZ R22, R10, 0.5 ;  /* 0x3f0000000a160820 */ /* 0x000fe20000410000 */
[----:B------:R-:W-:Y:S02]  /*7730*/  @!P0 IMAD.MOV.U32 R10, RZ, RZ, R9 ;  /* 0x000000ffff0a8224 */ /* 0x000fe400078e0009 */
[----:B------:R-:W-:-:S04]  /*7740*/  @P0 FADD.FTZ R19, -R20, -RZ ;  /* 0x800000ff14130221 */ /* 0x000fc80000010100 */
[----:B------:R-:W-:-:S04]  /*7750*/  @P0 FFMA R19, R20, R19, R11 ;  /* 0x0000001314130223 */ /* 0x000fc8000000000b */
[----:B------:R-:W-:-:S04]  /*7760*/  @P0 FFMA R19, R19, R22, R20 ;  /* 0x0000001613130223 */ /* 0x000fc80000000014 */
[----:B------:R-:W-:-:S07]  /*7770*/  @P0 FMUL.FTZ R10, R19, 2.3283064365386962891e-10 ;  /* 0x2f800000130a0820 */ /* 0x000fce0000410000 */
.L_x_98:
[----:B------:R-:W-:Y:S01]  /*7780*/  MOV R19, R10 ;  /* 0x0000000a00137202 */ /* 0x000fe20000000f00 */
[----:B------:R-:W-:Y:S02]  /*7790*/  IMAD.MOV.U32 R10, RZ, RZ, R23 ;  /* 0x000000ffff0a7224 */ /* 0x000fe400078e0017 */
[----:B------:R-:W-:-:S04]  /*77a0*/  IMAD.MOV.U32 R11, RZ, RZ, 0x0 ;  /* 0x00000000ff0b7424 */ /* 0x000fc800078e00ff */
[----:B------:R-:W-:Y:S05]  /*77b0*/  RET.REL.NODEC R10 `(_Z12renderKernelPhiif) ;  /* 0xffffff880a107950 */ /* 0x000fea0003c3ffff */
        .weak           $__internal_1_$__cuda_sm3x_div_rn_noftz_f32_slowpath
        .type           $__internal_1_$__cuda_sm3x_div_rn_noftz_f32_slowpath,@function
        .size           $__internal_1_$__cuda_sm3x_div_rn_noftz_f32_slowpath,(.L_x_112 - $__internal_1_$__cuda_sm3x_div_rn_noftz_f32_slowpath)
$__internal_1_$__cuda_sm3x_div_rn_noftz_f32_slowpath:
[--C-:B------:R-:W-:Y:S01]  /*77c0*/  SHF.R.U32.HI R9, RZ, 0x17, R21.reuse ;  /* 0x00000017ff097819 */ /* 0x100fe20000011615 */
[----:B------:R-:W-:Y:S01]  /*77d0*/  BSSY.RECONVERGENT B0, `(.L_x_99) ;  /* 0x0000063000007945 */ /* 0x000fe20003800200 */
[----:B------:R-:W-:Y:S01]  /*77e0*/  SHF.R.U32.HI R20, RZ, 0x17, R2 ;  /* 0x00000017ff147819 */ /* 0x000fe20000011602 */
[----:B------:R-:W-:Y:S01]  /*77f0*/  IMAD.MOV.U32 R25, RZ, RZ, R21 ;  /* 0x000000ffff197224 */ /* 0x000fe200078e0015 */
[----:B------:R-:W-:Y:S02]  /*7800*/  LOP3.LUT R9, R9, 0xff, RZ, 0xc0, !PT ;  /* 0x000000ff09097812 */ /* 0x000fe400078ec0ff */
[----:B------:R-:W-:-:S03]  /*7810*/  LOP3.LUT R20, R20, 0xff, RZ, 0xc0, !PT ;  /* 0x000000ff14147812 */ /* 0x000fc600078ec0ff */
[----:B------:R-:W-:Y:S02]  /*7820*/  VIADD R13, R9, 0xffffffff ;  /* 0xffffffff090d7836 */ /* 0x000fe40000000000 */
[----:B------:R-:W-:-:S03]  /*7830*/  VIADD R23, R20, 0xffffffff ;  /* 0xffffffff14177836 */ /* 0x000fc60000000000 */
[----:B------:R-:W-:-:S04]  /*7840*/  ISETP.GT.U32.AND P0, PT, R13, 0xfd, PT ;  /* 0x000000fd0d00780c */ /* 0x000fc80003f04070 */
[----:B------:R-:W-:-:S13]  /*7850*/  ISETP.GT.U32.OR P0, PT, R23, 0xfd, P0 ;  /* 0x000000fd1700780c */ /* 0x000fda0000704470 */
[----:B------:R-:W-:Y:S01]  /*7860*/  @!P0 IMAD.MOV.U32 R11, RZ, RZ, RZ ;  /* 0x000000ffff0b8224 */ /* 0x000fe200078e00ff */
[----:B------:R-:W-:Y:S06]  /*7870*/  @!P0 BRA `(.L_x_100) ;  /* 0x00000000005c8947 */ /* 0x000fec0003800000 */
[----:B------:R-:W-:Y:S02]  /*7880*/  FSETP.GTU.FTZ.AND P0, PT, |R2|, +INF , PT ;  /* 0x7f8000000200780b */ /* 0x000fe40003f1c200 */
[----:B------:R-:W-:-:S04]  /*7890*/  FSETP.GTU.FTZ.AND P1, PT, |R21|, +INF , PT ;  /* 0x7f8000001500780b */ /* 0x000fc80003f3c200 */
[----:B------:R-:W-:-:S13]  /*78a0*/  PLOP3.LUT P0, PT, P0, P1, PT, 0xf8, 0x8f ;  /* 0x00000000008f781c */ /* 0x000fda0000703f70 */
[----:B------:R-:W-:Y:S05]  /*78b0*/  @P0 BRA `(.L_x_101) ;  /* 0x00000004004c0947 */ /* 0x000fea0003800000 */
[----:B------:R-:W-:-:S13]  /*78c0*/  LOP3.LUT P0, RZ, R25, 0x7fffffff, R2, 0xc8, !PT ;  /* 0x7fffffff19ff7812 */ /* 0x000fda000780c802 */
[----:B------:R-:W-:Y:S05]  /*78d0*/  @!P0 BRA `(.L_x_102) ;  /* 0x00000004003c8947 */ /* 0x000fea0003800000 */
[C---:B------:R-:W-:Y:S02]  /*78e0*/  FSETP.NEU.FTZ.AND P2, PT, |R2|.reuse, +INF , PT ;  /* 0x7f8000000200780b */ /* 0x040fe40003f5d200 */
[----:B------:R-:W-:Y:S02]  /*78f0*/  FSETP.NEU.FTZ.AND P1, PT, |R21|, +INF , PT ;  /* 0x7f8000001500780b */ /* 0x000fe40003f3d200 */
[----:B------:R-:W-:-:S11]  /*7900*/  FSETP.NEU.FTZ.AND P0, PT, |R2|, +INF , PT ;  /* 0x7f8000000200780b */ /* 0x000fd60003f1d200 */
[----:B------:R-:W-:Y:S05]  /*7910*/  @!P1 BRA !P2, `(.L_x_102) ;  /* 0x00000004002c9947 */ /* 0x000fea0005000000 */
[----:B------:R-:W-:-:S04]  /*7920*/  LOP3.LUT P2, RZ, R2, 0x7fffffff, RZ, 0xc0, !PT ;  /* 0x7fffffff02ff7812 */ /* 0x000fc8000784c0ff */
[----:B------:R-:W-:-:S13]  /*7930*/  PLOP3.LUT P1, PT, P1, P2, PT, 0x2f, 0xf2 ;  /* 0x0000000000f2781c */ /* 0x000fda0000f24577 */
[----:B------:R-:W-:Y:S05]  /*7940*/  @P1 BRA `(.L_x_103) ;  /* 0x0000000400181947 */ /* 0x000fea0003800000 */
[----:B------:R-:W-:-:S04]  /*7950*/  LOP3.LUT P1, RZ, R25, 0x7fffffff, RZ, 0xc0, !PT ;  /* 0x7fffffff19ff7812 */ /* 0x000fc8000782c0ff */
[----:B------:R-:W-:-:S13]  /*7960*/  PLOP3.LUT P0, PT, P0, P1, PT, 0x2f, 0xf2 ;  /* 0x0000000000f2781c */ /* 0x000fda0000702577 */
[----:B------:R-:W-:Y:S05]  /*7970*/  @P0 BRA `(.L_x_104) ;  /* 0x0000000400000947 */ /* 0x000fea0003800000 */
[----:B------:R-:W-:Y:S02]  /*7980*/  ISETP.GE.AND P0, PT, R23, RZ, PT ;  /* 0x000000ff1700720c */ /* 0x000fe40003f06270 */
[----:B------:R-:W-:-:S11]  /*7990*/  ISETP.GE.AND P1, PT, R13, RZ, PT ;  /* 0x000000ff0d00720c */ /* 0x000fd60003f26270 */
[----:B------:R-:W-:Y:S01]  /*79a0*/  @P0 MOV R11, RZ ;  /* 0x000000ff000b0202 */ /* 0x000fe20000000f00 */
[----:B------:R-:W-:Y:S02]  /*79b0*/  @!P0 IMAD.MOV.U32 R11, RZ, RZ, -0x40 ;  /* 0xffffffc0ff0b8424 */ /* 0x000fe400078e00ff */
[----:B------:R-:W-:Y:S01]  /*79c0*/  @!P0 FFMA R2, R2, 1.84467440737095516160e+19, RZ ;  /* 0x5f80000002028823 */ /* 0x000fe200000000ff */
[----:B------:R-:W-:Y:S01]  /*79d0*/  @!P1 FFMA R25, R21, 1.84467440737095516160e+19, RZ ;  /* 0x5f80000015199823 */ /* 0x000fe200000000ff */
[----:B------:R-:W-:-:S07]  /*79e0*/  @!P1 VIADD R11, R11, 0x40 ;  /* 0x000000400b0b9836 */ /* 0x000fce0000000000 */
.L_x_100:
[----:B------:R-:W-:Y:S01]  /*79f0*/  LEA R26, R9, 0xc0800000, 0x17 ;  /* 0xc0800000091a7811 */ /* 0x000fe200078eb8ff */
[----:B------:R-:W-:Y:S01]  /*7a00*/  VIADD R20, R20, 0xffffff81 ;  /* 0xffffff8114147836 */ /* 0x000fe20000000000 */
[----:B------:R-:W-:Y:S03]  /*7a10*/  BSSY.RECONVERGENT B1, `(.L_x_105) ;  /* 0x0000035000017945 */ /* 0x000fe60003800200 */
[----:B------:R-:W-:Y:S02]  /*7a20*/  IMAD.IADD R26, R25, 0x1, -R26 ;  /* 0x00000001191a7824 */ /* 0x000fe400078e0a1a */
[C---:B------:R-:W-:Y:S01]  /*7a30*/  IMAD R2, R20.reuse, -0x800000, R2 ;  /* 0xff80000014027824 */ /* 0x040fe200078e0202 */
[----:B------:R-:W-:Y:S01]  /*7a40*/  IADD3 R20, PT, PT, R20, 0x7f, -R9 ;  /* 0x0000007f14147810 */ /* 0x000fe20007ffe809 */
[----:B------:R-:W0:Y:S01]  /*7a50*/  MUFU.RCP R24, R26 ;  /* 0x0000001a00187308 */ /* 0x000e220000001000 */
[----:B------:R-:W-:-:S03]  /*7a60*/  FADD.FTZ R13, -R26, -RZ ;  /* 0x800000ff1a0d7221 */ /* 0x000fc60000010100 */
[----:B------:R-:W-:Y:S02]  /*7a70*/  IMAD.IADD R11, R20, 0x1, R11 ;  /* 0x00000001140b7824 */ /* 0x000fe400078e020b */
[----:B0-----:R-:W-:-:S04]  /*7a80*/  FFMA R23, R24, R13, 1 ;  /* 0x3f80000018177423 */ /* 0x001fc8000000000d */
[----:B------:R-:W-:-:S04]  /*7a90*/  FFMA R23, R24, R23, R24 ;  /* 0x0000001718177223 */ /* 0x000fc80000000018 */
[----:B------:R-:W-:-:S04]  /*7aa0*/  FFMA R24, R2, R23, RZ ;  /* 0x0000001702187223 */ /* 0x000fc800000000ff */
[----:B------:R-:W-:-:S04]  /*7ab0*/  FFMA R25, R13, R24, R2 ;  /* 0x000000180d197223 */ /* 0x000fc80000000002 */
[----:B------:R-:W-:-:S04]  /*7ac0*/  FFMA R24, R23, R25, R24 ;  /* 0x0000001917187223 */ /* 0x000fc80000000018 */
[----:B------:R-:W-:-:S04]  /*7ad0*/  FFMA R13, R13, R24, R2 ;  /* 0x000000180d0d7223 */ /* 0x000fc80000000002 */
[----:B------:R-:W-:-:S05]  /*7ae0*/  FFMA R2, R23, R13, R24 ;  /* 0x0000000d17027223 */ /* 0x000fca0000000018 */
[----:B------:R-:W-:-:S04]  /*7af0*/  SHF.R.U32.HI R9, RZ, 0x17, R2 ;  /* 0x00000017ff097819 */ /* 0x000fc80000011602 */
[----:B------:R-:W-:-:S05]  /*7b00*/  LOP3.LUT R20, R9, 0xff, RZ, 0xc0, !PT ;  /* 0x000000ff09147812 */ /* 0x000fca00078ec0ff */
[----:B------:R-:W-:-:S05]  /*7b10*/  IMAD.IADD R9, R20, 0x1, R11 ;  /* 0x0000000114097824 */ /* 0x000fca00078e020b */
[----:B------:R-:W-:-:S04]  /*7b20*/  IADD3 R20, PT, PT, R9, -0x1, RZ ;  /* 0xffffffff09147810 */ /* 0x000fc80007ffe0ff */
[----:B------:R-:W-:-:S13]  /*7b30*/  ISETP.GE.U32.AND P0, PT, R20, 0xfe, PT ;  /* 0x000000fe1400780c */ /* 0x000fda0003f06070 */
[----:B------:R-:W-:Y:S05]  /*7b40*/  @!P0 BRA `(.L_x_106) ;  /* 0x0000000000808947 */ /* 0x000fea0003800000 */
[----:B------:R-:W-:-:S13]  /*7b50*/  ISETP.GT.AND P0, PT, R9, 0xfe, PT ;  /* 0x000000fe0900780c */ /* 0x000fda0003f04270 */
[----:B------:R-:W-:Y:S05]  /*7b60*/  @P0 BRA `(.L_x_107) ;  /* 0x00000000006c0947 */ /* 0x000fea0003800000 */
[----:B------:R-:W-:-:S13]  /*7b70*/  ISETP.GE.AND P0, PT, R9, 0x1, PT ;  /* 0x000000010900780c */ /* 0x000fda0003f06270 */
[----:B------:R-:W-:Y:S05]  /*7b80*/  @P0 BRA `(.L_x_108) ;  /* 0x0000000000740947 */ /* 0x000fea0003800000 */
[----:B------:R-:W-:Y:S02]  /*7b90*/  ISETP.GE.AND P0, PT, R9, -0x18, PT ;  /* 0xffffffe80900780c */ /* 0x000fe40003f06270 */
[----:B------:R-:W-:-:S11]  /*7ba0*/  LOP3.LUT R2, R2, 0x80000000, RZ, 0xc0, !PT ;  /* 0x8000000002027812 */ /* 0x000fd600078ec0ff */
[----:B------:R-:W-:Y:S05]  /*7bb0*/  @!P0 BRA `(.L_x_108) ;  /* 0x0000000000688947 */ /* 0x000fea0003800000 */
[CCC-:B------:R-:W-:Y:S01]  /*7bc0*/  FFMA.RZ R11, R23.reuse, R13.reuse, R24.reuse ;  /* 0x0000000d170b7223 */ /* 0x1c0fe2000000c018 */
[CCC-:B------:R-:W-:Y:S01]  /*7bd0*/  FFMA.RP R20, R23.reuse, R13.reuse, R24.reuse ;  /* 0x0000000d17147223 */ /* 0x1c0fe20000008018 */
[----:B------:R-:W-:Y:S01]  /*7be0*/  FFMA.RM R23, R23, R13, R24 ;  /* 0x0000000d17177223 */ /* 0x000fe20000004018 */
[C---:B------:R-:W-:Y:S01]  /*7bf0*/  VIADD R13, R9.reuse, 0x20 ;  /* 0x00000020090d7836 */ /* 0x040fe20000000000 */
[----:B------:R-:W-:Y:S02]  /*7c00*/  ISETP.NE.AND P2, PT, R9, RZ, PT ;  /* 0x000000ff0900720c */ /* 0x000fe40003f45270 */
[----:B------:R-:W-:Y:S02]  /*7c10*/  LOP3.LUT R11, R11, 0x7fffff, RZ, 0xc0, !PT ;  /* 0x007fffff0b0b7812 */ /* 0x000fe400078ec0ff */
[----:B------:R-:W-:Y:S01]  /*7c20*/  ISETP.NE.AND P1, PT, R9, RZ, PT ;  /* 0x000000ff0900720c */ /* 0x000fe20003f25270 */
[----:B------:R-:W-:Y:S01]  /*7c30*/  IMAD.MOV R9, RZ, RZ, -R9 ;  /* 0x000000ffff097224 */ /* 0x000fe200078e0a09 */
[----:B------:R-:W-:-:S02]  /*7c40*/  LOP3.LUT R24, R11, 0x800000, RZ, 0xfc, !PT ;  /* 0x008000000b187812 */ /* 0x000fc400078efcff */
[----:B------:R-:W-:Y:S02]  /*7c50*/  FSETP.NEU.FTZ.AND P0, PT, R20, R23, PT ;  /* 0x000000171400720b */ /* 0x000fe40003f1d000 */
[----:B------:R-:W-:Y:S02]  /*7c60*/  SHF.L.U32 R13, R24, R13, RZ ;  /* 0x0000000d180d7219 */ /* 0x000fe400000006ff */
[----:B------:R-:W-:Y:S02]  /*7c70*/  SEL R9, R9, RZ, P2 ;  /* 0x000000ff09097207 */ /* 0x000fe40001000000 */
[----:B------:R-:W-:Y:S02]  /*7c80*/  ISETP.NE.AND P1, PT, R13, RZ, P1 ;  /* 0x000000ff0d00720c */ /* 0x000fe40000f25270 */
[----:B------:R-:W-:Y:S02]  /*7c90*/  SHF.R.U32.HI R24, RZ, R9, R24 ;  /* 0x00000009ff187219 */ /* 0x000fe40000011618 */
[----:B------:R-:W-:-:S02]  /*7ca0*/  PLOP3.LUT P0, PT, P0, P1, PT, 0xf8, 0x8f ;  /* 0x00000000008f781c */ /* 0x000fc40000703f70 */
[----:B------:R-:W-:Y:S02]  /*7cb0*/  SHF.R.U32.HI R11, RZ, 0x1, R24 ;  /* 0x00000001ff0b7819 */ /* 0x000fe40000011618 */
[----:B------:R-:W-:-:S04]  /*7cc0*/  SEL R20, RZ, 0x1, !P0 ;  /* 0x00000001ff147807 */ /* 0x000fc80004000000 */
[----:B------:R-:W-:-:S04]  /*7cd0*/  LOP3.LUT R9, R20, 0x1, R11, 0xf8, !PT ;  /* 0x0000000114097812 */ /* 0x000fc800078ef80b */
[----:B------:R-:W-:-:S05]  /*7ce0*/  LOP3.LUT R24, R9, R24, RZ, 0xc0, !PT ;  /* 0x0000001809187212 */ /* 0x000fca00078ec0ff */
[----:B------:R-:W-:-:S05]  /*7cf0*/  IMAD.IADD R11, R11, 0x1, R24 ;  /* 0x000000010b0b7824 */ /* 0x000fca00078e0218 */
[----:B------:R-:W-:Y:S01]  /*7d00*/  LOP3.LUT R2, R11, R2, RZ, 0xfc, !PT ;  /* 0x000000020b027212 */ /* 0x000fe200078efcff */
[----:B------:R-:W-:Y:S06]  /*7d10*/  BRA `(.L_x_108) ;  /* 0x0000000000107947 */ /* 0x000fec0003800000 */
.L_x_107:
[----:B------:R-:W-:-:S04]  /*7d20*/  LOP3.LUT R2, R2, 0x80000000, RZ, 0xc0, !PT ;  /* 0x8000000002027812 */ /* 0x000fc800078ec0ff */
[----:B------:R-:W-:Y:S01]  /*7d30*/  LOP3.LUT R2, R2, 0x7f800000, RZ, 0xfc, !PT ;  /* 0x7f80000002027812 */ /* 0x000fe200078efcff */
[----:B------:R-:W-:Y:S06]  /*7d40*/  BRA `(.L_x_108) ;  /* 0x0000000000047947 */ /* 0x000fec0003800000 */
.L_x_106:
[----:B------:R-:W-:-:S07]  /*7d50*/  IMAD R2, R11, 0x800000, R2 ;  /* 0x008000000b027824 */ /* 0x000fce00078e0202 */
.L_x_108:
[----:B------:R-:W-:Y:S05]  /*7d60*/  BSYNC.RECONVERGENT B1 ;  /* 0x0000000000017941 */ /* 0x000fea0003800200 */
.L_x_105:
[----:B------:R-:W-:Y:S05]  /*7d70*/  BRA `(.L_x_109) ;  /* 0x0000000000207947 */ /* 0x000fea0003800000 */
.L_x_104:
[----:B------:R-:W-:-:S04]  /*7d80*/  LOP3.LUT R2, R25, 0x80000000, R2, 0x48, !PT ;  /* 0x8000000019027812 */ /* 0x000fc800078e4802 */
[----:B------:R-:W-:Y:S01]  /*7d90*/  LOP3.LUT R2, R2, 0x7f800000, RZ, 0xfc, !PT ;  /* 0x7f80000002027812 */ /* 0x000fe200078efcff */
[----:B------:R-:W-:Y:S06]  /*7da0*/  BRA `(.L_x_109) ;  /* 0x0000000000147947 */ /* 0x000fec0003800000 */
.L_x_103:
[----:B------:R-:W-:Y:S01]  /*7db0*/  LOP3.LUT R2, R25, 0x80000000, R2, 0x48, !PT ;  /* 0x8000000019027812 */ /* 0x000fe200078e4802 */
[----:B------:R-:W-:Y:S06]  /*7dc0*/  BRA `(.L_x_109) ;  /* 0x00000000000c7947 */ /* 0x000fec0003800000 */
.L_x_102:
[----:B------:R-:W0:Y:S01]  /*7dd0*/  MUFU.RSQ R2, -QNAN ;  /* 0xffc0000000027908 */ /* 0x000e220000001400 */
[----:B------:R-:W-:Y:S05]  /*7de0*/  BRA `(.L_x_109) ;  /* 0x0000000000047947 */ /* 0x000fea0003800000 */
.L_x_101:
[----:B------:R-:W-:-:S07]  /*7df0*/  FADD.FTZ R2, R2, R21 ;  /* 0x0000001502027221 */ /* 0x000fce0000010000 */
.L_x_109:
[----:B------:R-:W-:Y:S05]  /*7e00*/  BSYNC.RECONVERGENT B0 ;  /* 0x0000000000007941 */ /* 0x000fea0003800200 */
.L_x_99:
[----:B------:R-:W-:-:S04]  /*7e10*/  IMAD.MOV.U32 R11, RZ, RZ, 0x0 ;  /* 0x00000000ff0b7424 */ /* 0x000fc800078e00ff */
[----:B0-----:R-:W-:Y:S05]  /*7e20*/  RET.REL.NODEC R10 `(_Z12renderKernelPhiif) ;  /* 0xffffff800a747950 */ /* 0x001fea0003c3ffff */
.L_x_110:
[----:B------:R-:W-:-:S00]  /*7e30*/  BRA `(.L_x_110) ;  /* 0xfffffffc00fc7947 */ /* 0x000fc0000383ffff */
[----:B------:R-:W-:-:S00]  /*7e40*/  NOP ;  /* 0x0000000000007918 */ /* 0x000fc00000000000 */
        /* <DEDUP_REMOVED lines=11> */
.L_x_112:


//--------------------- .nv.global.init           --------------------------
	.section	.nv.global.init,"aw",@progbits
	.align	4
.nv.global.init:
	.type		__cudart_i2opi_f,@object
	.size		__cudart_i2opi_f,(.L_0 - __cudart_i2opi_f)
__cudart_i2opi_f:
        /*0000*/ 	.byte	0x41, 0x90, 0x43, 0x3c, 0x99, 0x95, 0x62, 0xdb, 0xc0, 0xdd, 0x34, 0xf5, 0xd1, 0x57, 0x27, 0xfc
        /*0010*/ 	.byte	0x29, 0x15, 0x44, 0x4e, 0x6e, 0x83, 0xf9, 0xa2
.L_0:


//--------------------- .nv.shared.reserved.0     --------------------------
	.section	.nv.shared.reserved.0,"aw",@nobits
	.weak		__nv_reservedSMEM_offset_0_alias
	.size		__nv_reservedSMEM_offset_0_alias, 0, 64
	.other		__nv_reservedSMEM_offset_0_alias,@"STO_CUDA_RESERVED_SHARED STV_DEFAULT"
__nv_reservedSMEM_offset_0_alias:
	.zero		0
	.zero		64


//--------------------- .nv.constant0._Z12renderKernelPhiif --------------------------
	.section	.nv.constant0._Z12renderKernelPhiif,"a",@progbits
	.sectionflags	@""
	.align	4
.nv.constant0._Z12renderKernelPhiif:
	.zero		916


//--------------------- SYMBOLS --------------------------

	.type		.nv.reservedSmem.offset0,@object
	.size		.nv.reservedSmem.offset0,0x4
